	.target	sm_100a

	.elftype	@"ET_EXEC"


//--------------------- .note.nv.tkinfo           --------------------------
	.section	.note.nv.tkinfo,"",@"SHT_NOTE"
	.sectionflags	@"SHF_NOTE_NV_TKINFO"
	.tkinfo
        /*0018*/ 	.word	0x00000002
        /*0030*/ 	.string	""
        /*0030*/ 	.string	"ptxas"
        /*0030*/ 	.string	"Cuda compilation tools, release 13.0, V13.0.88"
        /*0030*/ 	.string	"Build cuda_13.0.r13.0/compiler.36424714_0"
        /*0030*/ 	.string	"-arch sm_100a -m 64 "



//--------------------- .note.nv.cuinfo           --------------------------
	.section	.note.nv.cuinfo,"",@"SHT_NOTE"
	.sectionflags	@"SHF_NOTE_NV_CUINFO"
        /*0018*/ 	.short	0x0002
        /*001a*/ 	.short	0x0064
        /*001c*/ 	.short	0x0082
	.zero		2


//--------------------- .nv.info                  --------------------------
	.section	.nv.info,"",@"SHT_CUDA_INFO"
	.align	4


	//----- nvinfo : EIATTR_REGCOUNT
	.align		4
        /*0000*/ 	.byte	0x04, 0x2f
        /*0002*/ 	.short	(.L_29 - .L_28)
	.align		4
.L_28:
        /*0004*/ 	.word	index@(_ZN2at6native50_GLOBAL__N__3c582233_17_PhiloxKeySplit_cu_381daa2323philox_key_split_kernelEPKmPmll)
        /*0008*/ 	.word	0x00000018


	//----- nvinfo : EIATTR_FRAME_SIZE
	.align		4
.L_29:
        /*000c*/ 	.byte	0x04, 0x11
        /*000e*/ 	.short	(.L_31 - .L_30)
	.align		4
.L_30:
        /*0010*/ 	.word	index@($__internal_0_$__cuda_sm20_div_s64)
        /*0014*/ 	.word	0x00000000


	//----- nvinfo : EIATTR_FRAME_SIZE
	.align		4
.L_31:
        /*0018*/ 	.byte	0x04, 0x11
        /*001a*/ 	.short	(.L_33 - .L_32)
	.align		4
.L_32:
        /*001c*/ 	.word	index@(_ZN2at6native50_GLOBAL__N__3c582233_17_PhiloxKeySplit_cu_381daa2323philox_key_split_kernelEPKmPmll)
        /*0020*/ 	.word	0x00000000


	//----- nvinfo : EIATTR_REGCOUNT
	.align		4
.L_33:
        /*0024*/ 	.byte	0x04, 0x2f
        /*0026*/ 	.short	(.L_35 - .L_34)
	.align		4
.L_34:
        /*0028*/ 	.word	index@(_ZN2at6native50_GLOBAL__N__3c582233_17_PhiloxKeySplit_cu_381daa2325philox_key_fold_in_kernelEPKmPmll)
        /*002c*/ 	.word	0x00000018


	//----- nvinfo : EIATTR_FRAME_SIZE
	.align		4
.L_35:
        /*0030*/ 	.byte	0x04, 0x11
        /*0032*/ 	.short	(.L_37 - .L_36)
	.align		4
.L_36:
        /*0034*/ 	.word	index@(_ZN2at6native50_GLOBAL__N__3c582233_17_PhiloxKeySplit_cu_381daa2325philox_key_fold_in_kernelEPKmPmll)
        /*0038*/ 	.word	0x00000000


	//----- nvinfo : EIATTR_MIN_STACK_SIZE
	.align		4
.L_37:
        /*003c*/ 	.byte	0x04, 0x12
        /*003e*/ 	.short	(.L_39 - .L_38)
	.align		4
.L_38:
        /*0040*/ 	.word	index@(_ZN2at6native50_GLOBAL__N__3c582233_17_PhiloxKeySplit_cu_381daa2325philox_key_fold_in_kernelEPKmPmll)
        /*0044*/ 	.word	0x00000000


	//----- nvinfo : EIATTR_MIN_STACK_SIZE
	.align		4
.L_39:
        /*0048*/ 	.byte	0x04, 0x12
        /*004a*/ 	.short	(.L_41 - .L_40)
	.align		4
.L_40:
        /*004c*/ 	.word	index@(_ZN2at6native50_GLOBAL__N__3c582233_17_PhiloxKeySplit_cu_381daa2323philox_key_split_kernelEPKmPmll)
        /*0050*/ 	.word	0x00000000
.L_41:


//--------------------- .nv.compat                --------------------------
	.section	.nv.compat,"",@"SHT_CUDA_COMPAT_INFO"
	.align	4
        /*0000*/ 	.byte	0x02, 0x09, 0x01, 0x00, 0x02, 0x02, 0x01, 0x00, 0x02, 0x05, 0x05, 0x00, 0x03, 0x07, 0x01, 0x01
        /*0010*/ 	.byte	0x02, 0x03, 0x00, 0x00, 0x02, 0x06, 0x01, 0x00, 0x04, 0x0b, 0x08, 0x00, 0x09, 0x00, 0x00, 0x00
        /*0020*/ 	.byte	0x00, 0x00, 0x00, 0x00


//--------------------- .nv.info._ZN2at6native50_GLOBAL__N__3c582233_17_PhiloxKeySplit_cu_381daa2325philox_key_fold_in_kernelEPKmPmll --------------------------
	.section	.nv.info._ZN2at6native50_GLOBAL__N__3c582233_17_PhiloxKeySplit_cu_381daa2325philox_key_fold_in_kernelEPKmPmll,"",@"SHT_CUDA_INFO"
	.sectionflags	@""
	.align	4


	//----- nvinfo : EIATTR_CUDA_API_VERSION
	.align		4
        /*0000*/ 	.byte	0x04, 0x37
        /*0002*/ 	.short	(.L_43 - .L_42)
.L_42:
        /*0004*/ 	.word	0x00000082


	//----- nvinfo : EIATTR_KPARAM_INFO
	.align		4
.L_43:
        /*0008*/ 	.byte	0x04, 0x17
        /*000a*/ 	.short	(.L_45 - .L_44)
.L_44:
        /*000c*/ 	.word	0x00000000
        /*0010*/ 	.short	0x0003
        /*0012*/ 	.short	0x0018
        /*0014*/ 	.byte	0x00, 0xf0, 0x21, 0x00


	//----- nvinfo : EIATTR_KPARAM_INFO
	.align		4
.L_45:
        /*0018*/ 	.byte	0x04, 0x17
        /*001a*/ 	.short	(.L_47 - .L_46)
.L_46:
        /*001c*/ 	.word	0x00000000
        /*0020*/ 	.short	0x0002
        /*0022*/ 	.short	0x0010
        /*0024*/ 	.byte	0x00, 0xf0, 0x21, 0x00


	//----- nvinfo : EIATTR_KPARAM_INFO
	.align		4
.L_47:
        /*0028*/ 	.byte	0x04, 0x17
        /*002a*/ 	.short	(.L_49 - .L_48)
.L_48:
        /*002c*/ 	.word	0x00000000
        /*0030*/ 	.short	0x0001
        /*0032*/ 	.short	0x0008
        /*0034*/ 	.byte	0x00, 0xf5, 0x21, 0x00


	//----- nvinfo : EIATTR_KPARAM_INFO
	.align		4
.L_49:
        /*0038*/ 	.byte	0x04, 0x17
        /*003a*/ 	.short	(.L_51 - .L_50)
.L_50:
        /*003c*/ 	.word	0x00000000
        /*0040*/ 	.short	0x0000
        /*0042*/ 	.short	0x0000
        /*0044*/ 	.byte	0x00, 0xf5, 0x21, 0x00


	//----- nvinfo : EIATTR_SPARSE_MMA_MASK
	.align		4
.L_51:
        /*0048*/ 	.byte	0x03, 0x50
        /*004a*/ 	.short	0x0000


	//----- nvinfo : EIATTR_MAXREG_COUNT
	.align		4
        /*004c*/ 	.byte	0x03, 0x1b
        /*004e*/ 	.short	0x00ff


	//----- nvinfo : EIATTR_MERCURY_ISA_VERSION
	.align		4
        /*0050*/ 	.byte	0x03, 0x5f
        /*0052*/ 	.short	0x0101


	//----- nvinfo : EIATTR_VRC_CTA_INIT_COUNT
	.align		4
        /*0054*/ 	.byte	0x02, 0x4a
	.zero		1
	.zero		1


	//----- nvinfo : EIATTR_EXIT_INSTR_OFFSETS
	.align		4
        /*0058*/ 	.byte	0x04, 0x1c
        /*005a*/ 	.short	(.L_53 - .L_52)


	//   ....[0]....
.L_52:
        /*005c*/ 	.word	0x00000090


	//   ....[1]....
        /*0060*/ 	.word	0x00000600


	//----- nvinfo : EIATTR_CRS_STACK_SIZE
	.align		4
.L_53:
        /*0064*/ 	.byte	0x04, 0x1e
        /*0066*/ 	.short	(.L_55 - .L_54)
.L_54:
        /*0068*/ 	.word	0x00000000


	//----- nvinfo : EIATTR_CBANK_PARAM_SIZE
	.align		4
.L_55:
        /*006c*/ 	.byte	0x03, 0x19
        /*006e*/ 	.short	0x0020


	//----- nvinfo : EIATTR_PARAM_CBANK
	.align		4
        /*0070*/ 	.byte	0x04, 0x0a
        /*0072*/ 	.short	(.L_57 - .L_56)
	.align		4
.L_56:
        /*0074*/ 	.word	index@(.nv.constant0._ZN2at6native50_GLOBAL__N__3c582233_17_PhiloxKeySplit_cu_381daa2325philox_key_fold_in_kernelEPKmPmll)
        /*0078*/ 	.short	0x0380
        /*007a*/ 	.short	0x0020


	//----- nvinfo : EIATTR_SW_WAR
	.align		4
.L_57:
        /*007c*/ 	.byte	0x04, 0x36
        /*007e*/ 	.short	(.L_59 - .L_58)
.L_58:
        /*0080*/ 	.word	0x00000008
.L_59:


//--------------------- .nv.info._ZN2at6native50_GLOBAL__N__3c582233_17_PhiloxKeySplit_cu_381daa2323philox_key_split_kernelEPKmPmll --------------------------
	.section	.nv.info._ZN2at6native50_GLOBAL__N__3c582233_17_PhiloxKeySplit_cu_381daa2323philox_key_split_kernelEPKmPmll,"",@"SHT_CUDA_INFO"
	.sectionflags	@""
	.align	4


	//----- nvinfo : EIATTR_CUDA_API_VERSION
	.align		4
        /*0000*/ 	.byte	0x04, 0x37
        /*0002*/ 	.short	(.L_61 - .L_60)
.L_60:
        /*0004*/ 	.word	0x00000082


	//----- nvinfo : EIATTR_KPARAM_INFO
	.align		4
.L_61:
        /*0008*/ 	.byte	0x04, 0x17
        /*000a*/ 	.short	(.L_63 - .L_62)
.L_62:
        /*000c*/ 	.word	0x00000000
        /*0010*/ 	.short	0x0003
        /*0012*/ 	.short	0x0018
        /*0014*/ 	.byte	0x00, 0xf0, 0x21, 0x00


	//----- nvinfo : EIATTR_KPARAM_INFO
	.align		4
.L_63:
        /*0018*/ 	.byte	0x04, 0x17
        /*001a*/ 	.short	(.L_65 - .L_64)
.L_64:
        /*001c*/ 	.word	0x00000000
        /*0020*/ 	.short	0x0002
        /*0022*/ 	.short	0x0010
        /*0024*/ 	.byte	0x00, 0xf0, 0x21, 0x00


	//----- nvinfo : EIATTR_KPARAM_INFO
	.align		4
.L_65:
        /*0028*/ 	.byte	0x04, 0x17
        /*002a*/ 	.short	(.L_67 - .L_66)
.L_66:
        /*002c*/ 	.word	0x00000000
        /*0030*/ 	.short	0x0001
        /*0032*/ 	.short	0x0008
        /*0034*/ 	.byte	0x00, 0xf5, 0x21, 0x00


	//----- nvinfo : EIATTR_KPARAM_INFO
	.align		4
.L_67:
        /*0038*/ 	.byte	0x04, 0x17
        /*003a*/ 	.short	(.L_69 - .L_68)
.L_68:
        /*003c*/ 	.word	0x00000000
        /*0040*/ 	.short	0x0000
        /*0042*/ 	.short	0x0000
        /*0044*/ 	.byte	0x00, 0xf5, 0x21, 0x00


	//----- nvinfo : EIATTR_SPARSE_MMA_MASK
	.align		4
.L_69:
        /*0048*/ 	.byte	0x03, 0x50
        /*004a*/ 	.short	0x0000


	//----- nvinfo : EIATTR_MAXREG_COUNT
	.align		4
        /*004c*/ 	.byte	0x03, 0x1b
        /*004e*/ 	.short	0x00ff


	//----- nvinfo : EIATTR_MERCURY_ISA_VERSION
	.align		4
        /*0050*/ 	.byte	0x03, 0x5f
        /*0052*/ 	.short	0x0101


	//----- nvinfo : EIATTR_VRC_CTA_INIT_COUNT
	.align		4
        /*0054*/ 	.byte	0x02, 0x4a
	.zero		1
	.zero		1


	//----- nvinfo : EIATTR_EXIT_INSTR_OFFSETS
	.align		4
        /*0058*/ 	.byte	0x04, 0x1c
        /*005a*/ 	.short	(.L_71 - .L_70)


	//   ....[0]....
.L_70:
        /*005c*/ 	.word	0x000000e0


	//   ....[1]....
        /*0060*/ 	.word	0x00000940


	//----- nvinfo : EIATTR_CRS_STACK_SIZE
	.align		4
.L_71:
        /*0064*/ 	.byte	0x04, 0x1e
        /*0066*/ 	.short	(.L_73 - .L_72)
.L_72:
        /*0068*/ 	.word	0x00000000


	//----- nvinfo : EIATTR_CBANK_PARAM_SIZE
	.align		4
.L_73:
        /*006c*/ 	.byte	0x03, 0x19
        /*006e*/ 	.short	0x0020


	//----- nvinfo : EIATTR_PARAM_CBANK
	.align		4
        /*0070*/ 	.byte	0x04, 0x0a
        /*0072*/ 	.short	(.L_75 - .L_74)
	.align		4
.L_74:
        /*0074*/ 	.word	index@(.nv.constant0._ZN2at6native50_GLOBAL__N__3c582233_17_PhiloxKeySplit_cu_381daa2323philox_key_split_kernelEPKmPmll)
        /*0078*/ 	.short	0x0380
        /*007a*/ 	.short	0x0020


	//----- nvinfo : EIATTR_SW_WAR
	.align		4
.L_75:
        /*007c*/ 	.byte	0x04, 0x36
        /*007e*/ 	.short	(.L_77 - .L_76)
.L_76:
        /*0080*/ 	.word	0x00000008
.L_77:


//--------------------- .nv.callgraph             --------------------------
	.section	.nv.callgraph,"",@"SHT_CUDA_CALLGRAPH"
	.align	4
	.sectionentsize	8
	.align		4
        /*0000*/ 	.word	0x00000000
	.align		4
        /*0004*/ 	.word	0xffffffff
	.align		4
        /*0008*/ 	.word	0x00000000
	.align		4
        /*000c*/ 	.word	0xfffffffe
	.align		4
        /*0010*/ 	.word	0x00000000
	.align		4
        /*0014*/ 	.word	0xfffffffd
	.align		4
        /*0018*/ 	.word	0x00000000
	.align		4
        /*001c*/ 	.word	0xfffffffc


//--------------------- .nv.constant4             --------------------------
	.section	.nv.constant4,"a",@progbits
	.align	8
	.align		8
.nv.constant4:
        /*0000*/ 	.dword	_ZN48_INTERNAL_3c582233_17_PhiloxKeySplit_cu_381daa234cuda3std3__45__cpo5beginE
	.align		8
        /*0008*/ 	.dword	_ZN48_INTERNAL_3c582233_17_PhiloxKeySplit_cu_381daa234cuda3std3__45__cpo3endE
	.align		8
        /*0010*/ 	.dword	_ZN48_INTERNAL_3c582233_17_PhiloxKeySplit_cu_381daa234cuda3std3__45__cpo6cbeginE
	.align		8
        /*0018*/ 	.dword	_ZN48_INTERNAL_3c582233_17_PhiloxKeySplit_cu_381daa234cuda3std3__45__cpo4cendE
	.align		8
        /*0020*/ 	.dword	_ZN48_INTERNAL_3c582233_17_PhiloxKeySplit_cu_381daa234cuda3std3__45__cpo6rbeginE
	.align		8
        /*0028*/ 	.dword	_ZN48_INTERNAL_3c582233_17_PhiloxKeySplit_cu_381daa234cuda3std3__45__cpo4rendE
	.align		8
        /*0030*/ 	.dword	_ZN48_INTERNAL_3c582233_17_PhiloxKeySplit_cu_381daa234cuda3std3__45__cpo7crbeginE
	.align		8
        /*0038*/ 	.dword	_ZN48_INTERNAL_3c582233_17_PhiloxKeySplit_cu_381daa234cuda3std3__45__cpo5crendE
	.align		8
        /*0040*/ 	.dword	_ZN48_INTERNAL_3c582233_17_PhiloxKeySplit_cu_381daa234cuda3std3__450_GLOBAL__N__3c582233_17_PhiloxKeySplit_cu_381daa236ignoreE
	.align		8
        /*0048*/ 	.dword	_ZN48_INTERNAL_3c582233_17_PhiloxKeySplit_cu_381daa234cuda3std3__419piecewise_constructE
	.align		8
        /*0050*/ 	.dword	_ZN48_INTERNAL_3c582233_17_PhiloxKeySplit_cu_381daa234cuda3std3__48in_placeE
	.align		8
        /*0058*/ 	.dword	_ZN48_INTERNAL_3c582233_17_PhiloxKeySplit_cu_381daa234cuda3std3__420unreachable_sentinelE
	.align		8
        /*0060*/ 	.dword	_ZN48_INTERNAL_3c582233_17_PhiloxKeySplit_cu_381daa234cuda3std6ranges3__45__cpo4swapE
	.align		8
        /*0068*/ 	.dword	_ZN48_INTERNAL_3c582233_17_PhiloxKeySplit_cu_381daa234cuda3std6ranges3__45__cpo9iter_moveE
	.align		8
        /*0070*/ 	.dword	_ZN48_INTERNAL_3c582233_17_PhiloxKeySplit_cu_381daa234cuda3std6ranges3__45__cpo5beginE
	.align		8
        /*0078*/ 	.dword	_ZN48_INTERNAL_3c582233_17_PhiloxKeySplit_cu_381daa234cuda3std6ranges3__45__cpo3endE
	.align		8
        /*0080*/ 	.dword	_ZN48_INTERNAL_3c582233_17_PhiloxKeySplit_cu_381daa234cuda3std6ranges3__45__cpo6cbeginE
	.align		8
        /*0088*/ 	.dword	_ZN48_INTERNAL_3c582233_17_PhiloxKeySplit_cu_381daa234cuda3std6ranges3__45__cpo4cendE
	.align		8
        /*0090*/ 	.dword	_ZN48_INTERNAL_3c582233_17_PhiloxKeySplit_cu_381daa234cuda3std6ranges3__45__cpo7advanceE
	.align		8
        /*0098*/ 	.dword	_ZN48_INTERNAL_3c582233_17_PhiloxKeySplit_cu_381daa234cuda3std6ranges3__45__cpo9iter_swapE
	.align		8
        /*00a0*/ 	.dword	_ZN48_INTERNAL_3c582233_17_PhiloxKeySplit_cu_381daa234cuda3std6ranges3__45__cpo4nextE
	.align		8
        /*00a8*/ 	.dword	_ZN48_INTERNAL_3c582233_17_PhiloxKeySplit_cu_381daa234cuda3std6ranges3__45__cpo4prevE
	.align		8
        /*00b0*/ 	.dword	_ZN48_INTERNAL_3c582233_17_PhiloxKeySplit_cu_381daa234cuda3std6ranges3__45__cpo4dataE
	.align		8
        /*00b8*/ 	.dword	_ZN48_INTERNAL_3c582233_17_PhiloxKeySplit_cu_381daa234cuda3std6ranges3__45__cpo5cdataE
	.align		8
        /*00c0*/ 	.dword	_ZN48_INTERNAL_3c582233_17_PhiloxKeySplit_cu_381daa234cuda3std6ranges3__45__cpo4sizeE
	.align		8
        /*00c8*/ 	.dword	_ZN48_INTERNAL_3c582233_17_PhiloxKeySplit_cu_381daa234cuda3std6ranges3__45__cpo5ssizeE
	.align		8
        /*00d0*/ 	.dword	_ZN48_INTERNAL_3c582233_17_PhiloxKeySplit_cu_381daa234cuda3std6ranges3__45__cpo8distanceE
	.align		8
        /*00d8*/ 	.dword	_ZN48_INTERNAL_3c582233_17_PhiloxKeySplit_cu_381daa236thrust24THRUST_300001_SM_1000_NS6system6detail10sequential3seqE


//--------------------- .text._ZN2at6native50_GLOBAL__N__3c582233_17_PhiloxKeySplit_cu_381daa2325philox_key_fold_in_kernelEPKmPmll --------------------------
	.section	.text._ZN2at6native50_GLOBAL__N__3c582233_17_PhiloxKeySplit_cu_381daa2325philox_key_fold_in_kernelEPKmPmll,"ax",@progbits
	.align	128
.text._ZN2at6native50_GLOBAL__N__3c582233_17_PhiloxKeySplit_cu_381daa2325philox_key_fold_in_kernelEPKmPmll:
        .type           _ZN2at6native50_GLOBAL__N__3c582233_17_PhiloxKeySplit_cu_381daa2325philox_key_fold_in_kernelEPKmPmll,@function
        .size           _ZN2at6native50_GLOBAL__N__3c582233_17_PhiloxKeySplit_cu_381daa2325philox_key_fold_in_kernelEPKmPmll,(.L_x_8 - _ZN2at6native50_GLOBAL__N__3c582233_17_PhiloxKeySplit_cu_381daa2325philox_key_fold_in_kernelEPKmPmll)
        .other          _ZN2at6native50_GLOBAL__N__3c582233_17_PhiloxKeySplit_cu_381daa2325philox_key_fold_in_kernelEPKmPmll,@"STO_CUDA_ENTRY STV_DEFAULT"
_ZN2at6native50_GLOBAL__N__3c582233_17_PhiloxKeySplit_cu_381daa2325philox_key_fold_in_kernelEPKmPmll:
[----:B------:R-:W-:Y:S01]  /*0000*/  LDC R1, c[0x0][0x37c] ;  /* 0x0000df00ff017b82 */ /* 0x000fe20000000800 */
[----:B------:R-:W0:Y:S07]  /*0010*/  S2R R2, SR_TID.X ;  /* 0x0000000000027919 */ /* 0x000e2e0000002100 */
[----:B------:R-:W0:Y:S01]  /*0020*/  S2UR UR4, SR_CTAID.X ;  /* 0x00000000000479c3 */ /* 0x000e220000002500 */
[----:B------:R-:W1:Y:S01]  /*0030*/  LDCU.64 UR8, c[0x0][0x390] ;  /* 0x00007200ff0877ac */ /* 0x000e620008000a00 */
[----:B------:R-:W-:-:S06]  /*0040*/  IMAD.MOV.U32 R3, RZ, RZ, RZ ;  /* 0x000000ffff037224 */ /* 0x000fcc00078e00ff */
[----:B------:R-:W0:Y:S02]  /*0050*/  LDC R5, c[0x0][0x360] ;  /* 0x0000d800ff057b82 */ /* 0x000e240000000800 */
[----:B0-----:R-:W-:-:S03]  /*0060*/  IMAD.WIDE.U32 R6, R5, UR4, R2 ;  /* 0x0000000405067c25 */ /* 0x001fc6000f8e0002 */
[----:B-1----:R-:W-:-:S04]  /*0070*/  ISETP.GE.U32.AND P0, PT, R6, UR8, PT ;  /* 0x0000000806007c0c */ /* 0x002fc8000bf06070 */
[----:B------:R-:W-:-:S13]  /*0080*/  ISETP.GE.AND.EX P0, PT, R7, UR9, PT, P0 ;  /* 0x0000000907007c0c */ /* 0x000fda000bf06300 */
[----:B------:R-:W-:Y:S05]  /*0090*/  @P0 EXIT ;  /* 0x000000000000094d */ /* 0x000fea0003800000 */
[----:B------:R-:W0:Y:S01]  /*00a0*/  LDCU UR4, c[0x0][0x370] ;  /* 0x00006e00ff0477ac */ /* 0x000e220008000800 */
[----:B------:R-:W-:Y:S01]  /*00b0*/  IMAD.MOV.U32 R8, RZ, RZ, R6 ;  /* 0x000000ffff087224 */ /* 0x000fe200078e0006 */
[----:B------:R-:W1:Y:S03]  /*00c0*/  LDCU.64 UR6, c[0x0][0x358] ;  /* 0x00006b00ff0677ac */ /* 0x000e660008000a00 */
[C---:B------:R-:W-:Y:S01]  /*00d0*/  IMAD.SHL.U32 R9, R8.reuse, 0x10, RZ ;  /* 0x0000001008097824 */ /* 0x040fe200078e00ff */
[----:B------:R-:W-:Y:S01]  /*00e0*/  SHF.L.U64.HI R6, R8, 0x4, R7 ;  /* 0x0000000408067819 */ /* 0x000fe20000010207 */
[----:B------:R-:W2:Y:S01]  /*00f0*/  LDCU.64 UR10, c[0x0][0x398] ;  /* 0x00007300ff0a77ac */ /* 0x000ea20008000a00 */
[----:B0-----:R-:W-:-:S05]  /*0100*/  IMAD.WIDE.U32 R2, R5, UR4, RZ ;  /* 0x0000000405027c25 */ /* 0x001fca000f8e00ff */
[----:B-1----:R-:W-:-:S07]  /*0110*/  SHF.L.U64.HI R0, R2, 0x4, R3 ;  /* 0x0000000402007819 */ /* 0x002fce0000010203 */
.L_x_0:
[----:B0-----:R-:W0:Y:S02]  /*0120*/  LDC.64 R16, c[0x0][0x380] ;  /* 0x0000e000ff107b82 */ /* 0x001e240000000a00 */
[----:B0-----:R-:W-:-:S04]  /*0130*/  IADD3 R16, P0, P1, R9, 0x8, R16 ;  /* 0x0000000809107810 */ /* 0x001fc8000791e010 */
[----:B------:R-:W-:-:S05]  /*0140*/  IADD3.X R17, PT, PT, R6, R17, RZ, P0, P1 ;  /* 0x0000001106117210 */ /* 0x000fca00007e24ff */
[----:B------:R-:W2:Y:S04]  /*0150*/  LDG.E.64.CONSTANT R10, desc[UR6][R16.64] ;  /* 0x00000006100a7981 */ /* 0x000ea8000c1e9b00 */
[----:B------:R-:W3:Y:S01]  /*0160*/  LDG.E.64.CONSTANT R4, desc[UR6][R16.64+-0x8] ;  /* 0xfffff80610047981 */ /* 0x000ee2000c1e9b00 */
[----:B--2---:R-:W-:-:S04]  /*0170*/  IADD3 R14, P0, PT, R10, UR10, RZ ;  /* 0x0000000a0a0e7c10 */ /* 0x004fc8000ff1e0ff */
[----:B------:R-:W-:Y:S01]  /*0180*/  IADD3.X R11, PT, PT, R11, UR11, RZ, P0, !PT ;  /* 0x0000000b0b0b7c10 */ /* 0x000fe200087fe4ff */
[----:B------:R-:W-:Y:S01]  /*0190*/  IMAD.WIDE.U32 R14, R14, -0x2daee0ad, RZ ;  /* 0xd2511f530e0e7825 */ /* 0x000fe200078e00ff */
[----:B---3--:R-:W-:Y:S02]  /*01a0*/  IADD3 R19, PT, PT, R5, -0x4498517b, RZ ;  /* 0xbb67ae8505137810 */ /* 0x008fe40007ffe0ff */
[----:B------:R-:W-:Y:S02]  /*01b0*/  LOP3.LUT R10, R11, R4, RZ, 0x3c, !PT ;  /* 0x000000040b0a7212 */ /* 0x000fe400078e3cff */
[----:B------:R-:W-:Y:S01]  /*01c0*/  LOP3.LUT R12, R15, R5, RZ, 0x3c, !PT ;  /* 0x000000050f0c7212 */ /* 0x000fe200078e3cff */
[----:B------:R-:W-:Y:S02]  /*01d0*/  VIADD R15, R4, 0x9e3779b9 ;  /* 0x9e3779b9040f7836 */ /* 0x000fe40000000000 */
[----:B------:R-:W-:-:S04]  /*01e0*/  IMAD.WIDE.U32 R10, R10, -0x2daee0ad, RZ ;  /* 0xd2511f530a0a7825 */ /* 0x000fc800078e00ff */
[----:B------:R-:W-:Y:S01]  /*01f0*/  IMAD.WIDE.U32 R12, R12, -0x326172a9, RZ ;  /* 0xcd9e8d570c0c7825 */ /* 0x000fe200078e00ff */
[----:B------:R-:W-:-:S03]  /*0200*/  LOP3.LUT R14, R19, R14, R11, 0x96, !PT ;  /* 0x0000000e130e7212 */ /* 0x000fc600078e960b */
[----:B------:R-:W-:Y:S01]  /*0210*/  VIADD R11, R4, 0x3c6ef372 ;  /* 0x3c6ef372040b7836 */ /* 0x000fe20000000000 */
[----:B------:R-:W-:Y:S01]  /*0220*/  LOP3.LUT R16, R13, R15, RZ, 0x3c, !PT ;  /* 0x0000000f0d107212 */ /* 0x000fe200078e3cff */
[----:B------:R-:W-:Y:S01]  /*0230*/  IMAD.WIDE.U32 R14, R14, -0x326172a9, RZ ;  /* 0xcd9e8d570e0e7825 */ /* 0x000fe200078e00ff */
[----:B------:R-:W-:-:S03]  /*0240*/  IADD3 R13, PT, PT, R5, 0x76cf5d0a, RZ ;  /* 0x76cf5d0a050d7810 */ /* 0x000fc60007ffe0ff */
[----:B------:R-:W-:Y:S01]  /*0250*/  IMAD.WIDE.U32 R16, R16, -0x2daee0ad, RZ ;  /* 0xd2511f5310107825 */ /* 0x000fe200078e00ff */
[----:B------:R-:W-:-:S03]  /*0260*/  LOP3.LUT R11, R11, R15, R12, 0x96, !PT ;  /* 0x0000000f0b0b7212 */ /* 0x000fc600078e960c */
[----:B------:R-:W-:Y:S01]  /*0270*/  VIADD R15, R4, 0xdaa66d2b ;  /* 0xdaa66d2b040f7836 */ /* 0x000fe20000000000 */
[----:B------:R-:W-:Y:S01]  /*0280*/  LOP3.LUT R13, R13, R10, R17, 0x96, !PT ;  /* 0x0000000a0d0d7212 */ /* 0x000fe200078e9611 */
[----:B------:R-:W-:Y:S02]  /*0290*/  VIADD R17, R5, 0x32370b8f ;  /* 0x32370b8f05117836 */ /* 0x000fe40000000000 */
[----:B------:R-:W-:-:S04]  /*02a0*/  IMAD.WIDE.U32 R10, R11, -0x2daee0ad, RZ ;  /* 0xd2511f530b0a7825 */ /* 0x000fc800078e00ff */
[----:B------:R-:W-:Y:S01]  /*02b0*/  IMAD.WIDE.U32 R12, R13, -0x326172a9, RZ ;  /* 0xcd9e8d570d0c7825 */ /* 0x000fe200078e00ff */
[----:B------:R-:W-:Y:S02]  /*02c0*/  LOP3.LUT R17, R17, R16, R11, 0x96, !PT ;  /* 0x0000001011117212 */ /* 0x000fe400078e960b */
[----:B------:R-:W-:Y:S02]  /*02d0*/  IADD3 R11, PT, PT, R4, 0x78dde6e4, RZ ;  /* 0x78dde6e4040b7810 */ /* 0x000fe40007ffe0ff */
[----:B------:R-:W-:Y:S01]  /*02e0*/  LOP3.LUT R16, R15, R13, R14, 0x96, !PT ;  /* 0x0000000d0f107212 */ /* 0x000fe200078e960e */
[----:B------:R-:W-:-:S04]  /*02f0*/  IMAD.WIDE.U32 R14, R17, -0x326172a9, RZ ;  /* 0xcd9e8d57110e7825 */ /* 0x000fc800078e00ff */
[----:B------:R-:W-:Y:S01]  /*0300*/  IMAD.WIDE.U32 R16, R16, -0x2daee0ad, RZ ;  /* 0xd2511f5310107825 */ /* 0x000fe200078e00ff */
[----:B------:R-:W-:Y:S02]  /*0310*/  LOP3.LUT R12, R11, R15, R12, 0x96, !PT ;  /* 0x0000000f0b0c7212 */ /* 0x000fe400078e960c */
[----:B------:R-:W-:Y:S01]  /*0320*/  IADD3 R11, PT, PT, R4, 0x1715609d, RZ ;  /* 0x1715609d040b7810 */ /* 0x000fe20007ffe0ff */
[C---:B------:R-:W-:Y:S02]  /*0330*/  VIADD R13, R5.reuse, 0xed9eba14 ;  /* 0xed9eba14050d7836 */ /* 0x040fe40000000000 */
[----:B------:R-:W-:-:S03]  /*0340*/  VIADD R15, R5, 0xa9066899 ;  /* 0xa9066899050f7836 */ /* 0x000fc60000000000 */
[----:B------:R-:W-:Y:S01]  /*0350*/  LOP3.LUT R18, R13, R10, R17, 0x96, !PT ;  /* 0x0000000a0d127212 */ /* 0x000fe200078e9611 */
[----:B------:R-:W-:-:S04]  /*0360*/  IMAD.WIDE.U32 R12, R12, -0x2daee0ad, RZ ;  /* 0xd2511f530c0c7825 */ /* 0x000fc800078e00ff */
[----:B------:R-:W-:Y:S01]  /*0370*/  IMAD.WIDE.U32 R18, R18, -0x326172a9, RZ ;  /* 0xcd9e8d5712127825 */ /* 0x000fe200078e00ff */
[----:B------:R-:W-:-:S03]  /*0380*/  LOP3.LUT R15, R15, R16, R13, 0x96, !PT ;  /* 0x000000100f0f7212 */ /* 0x000fc600078e960d */
[----:B------:R-:W-:Y:S01]  /*0390*/  VIADD R13, R4, 0xb54cda56 ;  /* 0xb54cda56040d7836 */ /* 0x000fe20000000000 */
[----:B------:R-:W-:Y:S01]  /*03a0*/  LOP3.LUT R11, R11, R19, R14, 0x96, !PT ;  /* 0x000000130b0b7212 */ /* 0x000fe200078e960e */
[----:B------:R-:W-:-:S04]  /*03b0*/  IMAD.WIDE.U32 R14, R15, -0x326172a9, RZ ;  /* 0xcd9e8d570f0e7825 */ /* 0x000fc800078e00ff */
[----:B------:R-:W-:Y:S01]  /*03c0*/  IMAD.WIDE.U32 R16, R11, -0x2daee0ad, RZ ;  /* 0xd2511f530b107825 */ /* 0x000fe200078e00ff */
[----:B------:R-:W-:Y:S01]  /*03d0*/  LOP3.LUT R18, R13, R15, R18, 0x96, !PT ;  /* 0x0000000f0d127212 */ /* 0x000fe200078e9612 */
[----:B------:R-:W0:Y:S01]  /*03e0*/  LDC.64 R10, c[0x0][0x388] ;  /* 0x0000e200ff0a7b82 */ /* 0x000e220000000a00 */
[C---:B------:R-:W-:Y:S01]  /*03f0*/  IADD3 R15, PT, PT, R5.reuse, 0x1fd5c5a3, RZ ;  /* 0x1fd5c5a3050f7810 */ /* 0x040fe20007ffe0ff */
[----:B------:R-:W-:Y:S02]  /*0400*/  VIADD R19, R5, 0x646e171e ;  /* 0x646e171e05137836 */ /* 0x000fe40000000000 */
[----:B------:R-:W-:-:S03]  /*0410*/  VIADD R13, R4, 0x5384540f ;  /* 0x5384540f040d7836 */ /* 0x000fc60000000000 */
[----:B------:R-:W-:Y:S01]  /*0420*/  LOP3.LUT R20, R19, R12, R17, 0x96, !PT ;  /* 0x0000000c13147212 */ /* 0x000fe200078e9611 */
[----:B------:R-:W-:-:S04]  /*0430*/  IMAD.WIDE.U32 R18, R18, -0x2daee0ad, RZ ;  /* 0xd2511f5312127825 */ /* 0x000fc800078e00ff */
[----:B------:R-:W-:Y:S01]  /*0440*/  IMAD.WIDE.U32 R20, R20, -0x326172a9, RZ ;  /* 0xcd9e8d5714147825 */ /* 0x000fe200078e00ff */
[----:B------:R-:W-:Y:S02]  /*0450*/  LOP3.LUT R12, R15, R16, R19, 0x96, !PT ;  /* 0x000000100f0c7212 */ /* 0x000fe400078e9613 */
[----:B------:R-:W-:Y:S01]  /*0460*/  IADD3 R19, PT, PT, R5, -0x24c28bd8, RZ ;  /* 0xdb3d742805137810 */ /* 0x000fe20007ffe0ff */
[----:B------:R-:W-:Y:S01]  /*0470*/  VIADD R17, R4, 0xf1bbcdc8 ;  /* 0xf1bbcdc804117836 */ /* 0x000fe20000000000 */
[----:B------:R-:W-:Y:S01]  /*0480*/  LOP3.LUT R14, R13, R21, R14, 0x96, !PT ;  /* 0x000000150d0e7212 */ /* 0x000fe200078e960e */
[----:B------:R-:W-:-:S04]  /*0490*/  IMAD.WIDE.U32 R12, R12, -0x326172a9, RZ ;  /* 0xcd9e8d570c0c7825 */ /* 0x000fc800078e00ff */
[----:B------:R-:W-:Y:S01]  /*04a0*/  IMAD.WIDE.U32 R14, R14, -0x2daee0ad, RZ ;  /* 0xd2511f530e0e7825 */ /* 0x000fe200078e00ff */
[----:B------:R-:W-:Y:S02]  /*04b0*/  LOP3.LUT R17, R17, R13, R20, 0x96, !PT ;  /* 0x0000000d11117212 */ /* 0x000fe400078e9614 */
[----:B0-----:R-:W-:Y:S02]  /*04c0*/  IADD3 R10, P0, PT, R9, R10, RZ ;  /* 0x0000000a090a7210 */ /* 0x001fe40007f1e0ff */
[----:B------:R-:W-:Y:S01]  /*04d0*/  LOP3.LUT R16, R19, R18, R15, 0x96, !PT ;  /* 0x0000001213107212 */ /* 0x000fe200078e960f */
[----:B------:R-:W-:Y:S01]  /*04e0*/  VIADD R15, R5, 0x96a522ad ;  /* 0x96a522ad050f7836 */ /* 0x000fe20000000000 */
[----:B------:R-:W-:Y:S01]  /*04f0*/  IADD3.X R11, PT, PT, R6, R11, RZ, P0, !PT ;  /* 0x0000000b060b7210 */ /* 0x000fe200007fe4ff */
[----:B------:R-:W-:Y:S01]  /*0500*/  IMAD.WIDE.U32 R18, R17, -0x2daee0ad, RZ ;  /* 0xd2511f5311127825 */ /* 0x000fe200078e00ff */
[C---:B------:R-:W-:Y:S02]  /*0510*/  IADD3 R8, P0, PT, R2.reuse, R8, RZ ;  /* 0x0000000802087210 */ /* 0x040fe40007f1e0ff */
[----:B------:R-:W-:Y:S01]  /*0520*/  LEA R9, P1, R2, R9, 0x4 ;  /* 0x0000000902097211 */ /* 0x000fe200078220ff */
[----:B------:R-:W-:Y:S01]  /*0530*/  IMAD.WIDE.U32 R16, R16, -0x326172a9, RZ ;  /* 0xcd9e8d5710107825 */ /* 0x000fe200078e00ff */
[----:B------:R-:W-:-:S02]  /*0540*/  LOP3.LUT R14, R14, R15, R19, 0x96, !PT ;  /* 0x0000000f0e0e7212 */ /* 0x000fc400078e9613 */
[----:B------:R-:W-:Y:S01]  /*0550*/  IADD3.X R7, PT, PT, R3, R7, RZ, P0, !PT ;  /* 0x0000000703077210 */ /* 0x000fe200007fe4ff */
[----:B------:R-:W-:Y:S01]  /*0560*/  VIADD R5, R4, 0x8ff34781 ;  /* 0x8ff3478104057836 */ /* 0x000fe20000000000 */
[----:B------:R-:W-:Y:S01]  /*0570*/  ISETP.GE.U32.AND P0, PT, R8, UR8, PT ;  /* 0x0000000808007c0c */ /* 0x000fe2000bf06070 */
[----:B------:R-:W-:Y:S02]  /*0580*/  IMAD.MOV.U32 R15, RZ, RZ, R18 ;  /* 0x000000ffff0f7224 */ /* 0x000fe400078e0012 */
[----:B------:R-:W-:Y:S01]  /*0590*/  IMAD.MOV.U32 R13, RZ, RZ, R16 ;  /* 0x000000ffff0d7224 */ /* 0x000fe200078e0010 */
[----:B------:R-:W-:Y:S01]  /*05a0*/  LOP3.LUT R12, R12, R17, R5, 0x96, !PT ;  /* 0x000000110c0c7212 */ /* 0x000fe200078e9605 */
[----:B------:R-:W-:Y:S01]  /*05b0*/  IMAD.X R6, R6, 0x1, R0, P1 ;  /* 0x0000000106067824 */ /* 0x000fe200008e0600 */
[----:B------:R0:W-:Y:S01]  /*05c0*/  STG.E.64 desc[UR6][R10.64+0x8], R14 ;  /* 0x0000080e0a007986 */ /* 0x0001e2000c101b06 */
[----:B------:R-:W-:-:S03]  /*05d0*/  ISETP.GE.AND.EX P0, PT, R7, UR9, PT, P0 ;  /* 0x0000000907007c0c */ /* 0x000fc6000bf06300 */
[----:B------:R0:W-:Y:S10]  /*05e0*/  STG.E.64 desc[UR6][R10.64], R12 ;  /* 0x0000000c0a007986 */ /* 0x0001f4000c101b06 */
[----:B------:R-:W-:Y:S05]  /*05f0*/  @!P0 BRA `(.L_x_0) ;  /* 0xfffffff800c88947 */ /* 0x000fea000383ffff */
[----:B------:R-:W-:Y:S05]  /*0600*/  EXIT ;  /* 0x000000000000794d */ /* 0x000fea0003800000 */
.L_x_1:
[----:B------:R-:W-:-:S00]  /*0610*/  BRA `(.L_x_1) ;  /* 0xfffffffc00fc7947 */ /* 0x000fc0000383ffff */
[----:B------:R-:W-:-:S00]  /*0620*/  NOP ;  /* 0x0000000000007918 */ /* 0x000fc00000000000 */
        /* <DEDUP_REMOVED lines=13> */
.L_x_8:


//--------------------- .text._ZN2at6native50_GLOBAL__N__3c582233_17_PhiloxKeySplit_cu_381daa2323philox_key_split_kernelEPKmPmll --------------------------
	.section	.text._ZN2at6native50_GLOBAL__N__3c582233_17_PhiloxKeySplit_cu_381daa2323philox_key_split_kernelEPKmPmll,"ax",@progbits
	.align	128
.text._ZN2at6native50_GLOBAL__N__3c582233_17_PhiloxKeySplit_cu_381daa2323philox_key_split_kernelEPKmPmll:
        .type           _ZN2at6native50_GLOBAL__N__3c582233_17_PhiloxKeySplit_cu_381daa2323philox_key_split_kernelEPKmPmll,@function
        .size           _ZN2at6native50_GLOBAL__N__3c582233_17_PhiloxKeySplit_cu_381daa2323philox_key_split_kernelEPKmPmll,(.L_x_9 - _ZN2at6native50_GLOBAL__N__3c582233_17_PhiloxKeySplit_cu_381daa2323philox_key_split_kernelEPKmPmll)
        .other          _ZN2at6native50_GLOBAL__N__3c582233_17_PhiloxKeySplit_cu_381daa2323philox_key_split_kernelEPKmPmll,@"STO_CUDA_ENTRY STV_DEFAULT"
_ZN2at6native50_GLOBAL__N__3c582233_17_PhiloxKeySplit_cu_381daa2323philox_key_split_kernelEPKmPmll:
[----:B------:R-:W-:Y:S01]  /*0000*/  LDC R1, c[0x0][0x37c] ;  /* 0x0000df00ff017b82 */ /* 0x000fe20000000800 */
[----:B------:R-:W0:Y:S07]  /*0010*/  S2R R0, SR_TID.X ;  /* 0x0000000000007919 */ /* 0x000e2e0000002100 */
[----:B------:R-:W1:Y:S01]  /*0020*/  S2UR UR4, SR_CTAID.X ;  /* 0x00000000000479c3 */ /* 0x000e620000002500 */
[----:B------:R-:W1:Y:S01]  /*0030*/  LDCU UR6, c[0x0][0x360] ;  /* 0x00006c00ff0677ac */ /* 0x000e620008000800 */
[----:B------:R-:W2:Y:S02]  /*0040*/  LDCU.128 UR12, c[0x0][0x390] ;  /* 0x00007200ff0c77ac */ /* 0x000ea40008000c00 */
[----:B--2---:R-:W-:-:S02]  /*0050*/  UIMAD UR7, UR15, UR12, URZ ;  /* 0x0000000c0f0772a4 */ /* 0x004fc4000f8e02ff */
[----:B-1----:R-:W-:Y:S02]  /*0060*/  UIMAD.WIDE.U32 UR4, UR4, UR6, URZ ;  /* 0x00000006040472a5 */ /* 0x002fe4000f8e00ff */
[----:B------:R-:W-:Y:S02]  /*0070*/  UIMAD.WIDE.U32 UR8, UR14, UR12, URZ ;  /* 0x0000000c0e0872a5 */ /* 0x000fe4000f8e00ff */
[----:B------:R-:W-:Y:S02]  /*0080*/  UIMAD UR7, UR14, UR13, UR7 ;  /* 0x0000000d0e0772a4 */ /* 0x000fe4000f8e0207 */
[----:B0-----:R-:W-:Y:S02]  /*0090*/  IADD3 R2, P1, PT, R0, UR4, RZ ;  /* 0x0000000400027c10 */ /* 0x001fe4000ff3e0ff */
[----:B------:R-:W-:Y:S02]  /*00a0*/  UIADD3 UR12, UPT, UPT, UR9, UR7, URZ ;  /* 0x00000007090c7290 */ /* 0x000fe4000fffe0ff */
[----:B------:R-:W-:Y:S01]  /*00b0*/  ISETP.GE.U32.AND P0, PT, R2, UR8, PT ;  /* 0x0000000802007c0c */ /* 0x000fe2000bf06070 */
[----:B------:R-:W-:-:S05]  /*00c0*/  IMAD.X R2, RZ, RZ, UR5, P1 ;  /* 0x00000005ff027e24 */ /* 0x000fca00088e06ff */
[----:B------:R-:W-:-:S13]  /*00d0*/  ISETP.GE.AND.EX P0, PT, R2, UR12, PT, P0 ;  /* 0x0000000c02007c0c */ /* 0x000fda000bf06300 */
[----:B------:R-:W-:Y:S05]  /*00e0*/  @P0 EXIT ;  /* 0x000000000000094d */ /* 0x000fea0003800000 */
[----:B------:R-:W0:Y:S01]  /*00f0*/  LDCU UR7, c[0x0][0x370] ;  /* 0x00006e00ff0777ac */ /* 0x000e220008000800 */
[----:B------:R-:W-:Y:S01]  /*0100*/  BSSY.RECONVERGENT B0, `(.L_x_2) ;  /* 0x0000083000007945 */ /* 0x000fe20003800200 */
[----:B------:R-:W-:Y:S01]  /*0110*/  IMAD.MOV.U32 R6, RZ, RZ, RZ ;  /* 0x000000ffff067224 */ /* 0x000fe200078e00ff */
[----:B------:R-:W1:Y:S01]  /*0120*/  LDCU.64 UR14, c[0x0][0x358] ;  /* 0x00006b00ff0e77ac */ /* 0x000e620008000a00 */
[----:B------:R-:W2:Y:S01]  /*0130*/  LDCU UR13, c[0x0][0x394] ;  /* 0x00007280ff0d77ac */ /* 0x000ea20008000800 */
[----:B------:R-:W3:Y:S01]  /*0140*/  LDCU UR22, c[0x0][0x390] ;  /* 0x00007200ff1677ac */ /* 0x000ee20008000800 */
[----:B------:R-:W4:Y:S01]  /*0150*/  LDCU.64 UR24, c[0x0][0x390] ;  /* 0x00007200ff1877ac */ /* 0x000f220008000a00 */
[----:B------:R-:W1:Y:S01]  /*0160*/  LDCU.128 UR16, c[0x0][0x380] ;  /* 0x00007000ff1077ac */ /* 0x000e620008000c00 */
[----:B0-----:R-:W-:-:S12]  /*0170*/  UIMAD.WIDE.U32 UR6, UR7, UR6, URZ ;  /* 0x00000006070672a5 */ /* 0x001fd8000f8e00ff */
.L_x_6:
[----:B------:R-:W-:Y:S01]  /*0180*/  IADD3 R8, P0, PT, R0, UR4, RZ ;  /* 0x0000000400087c10 */ /* 0x000fe2000ff1e0ff */
[----:B--2---:R-:W-:Y:S01]  /*0190*/  IMAD.U32 R7, RZ, RZ, UR13 ;  /* 0x0000000dff077e24 */ /* 0x004fe2000f8e00ff */
[----:B------:R-:W-:Y:S02]  /*01a0*/  BSSY.RECONVERGENT B1, `(.L_x_3) ;  /* 0x0000028000017945 */ /* 0x000fe40003800200 */
[----:B------:R-:W-:-:S04]  /*01b0*/  IADD3.X R9, PT, PT, R6, UR5, RZ, P0, !PT ;  /* 0x0000000506097c10 */ /* 0x000fc800087fe4ff */
[----:B------:R-:W-:-:S04]  /*01c0*/  LOP3.LUT R2, R9, R7, RZ, 0xfc, !PT ;  /* 0x0000000709027212 */ /* 0x000fc800078efcff */
[----:B------:R-:W-:-:S13]  /*01d0*/  ISETP.NE.U32.AND P0, PT, R2, RZ, PT ;  /* 0x000000ff0200720c */ /* 0x000fda0003f05070 */
[----:B------:R-:W-:Y:S05]  /*01e0*/  @P0 BRA `(.L_x_4) ;  /* 0x0000000000640947 */ /* 0x000fea0003800000 */
[----:B---3--:R-:W-:Y:S01]  /*01f0*/  MOV R11, UR22 ;  /* 0x00000016000b7c02 */ /* 0x008fe20008000f00 */
[----:B------:R-:W-:-:S03]  /*0200*/  IMAD.MOV.U32 R9, RZ, RZ, RZ ;  /* 0x000000ffff097224 */ /* 0x000fc600078e00ff */
[----:B------:R-:W0:Y:S01]  /*0210*/  I2F.U32.RP R4, R11 ;  /* 0x0000000b00047306 */ /* 0x000e220000209000 */
[----:B------:R-:W-:-:S07]  /*0220*/  ISETP.NE.U32.AND P2, PT, R11, RZ, PT ;  /* 0x000000ff0b00720c */ /* 0x000fce0003f45070 */
[----:B0-----:R-:W0:Y:S02]  /*0230*/  MUFU.RCP R4, R4 ;  /* 0x0000000400047308 */ /* 0x001e240000001000 */
[----:B0-----:R-:W-:-:S06]  /*0240*/  VIADD R2, R4, 0xffffffe ;  /* 0x0ffffffe04027836 */ /* 0x001fcc0000000000 */
[----:B------:R0:W2:Y:S02]  /*0250*/  F2I.FTZ.U32.TRUNC.NTZ R3, R2 ;  /* 0x0000000200037305 */ /* 0x0000a4000021f000 */
[----:B0-----:R-:W-:Y:S02]  /*0260*/  IMAD.MOV.U32 R2, RZ, RZ, RZ ;  /* 0x000000ffff027224 */ /* 0x001fe400078e00ff */
[----:B--2---:R-:W-:-:S04]  /*0270*/  IMAD R5, R3, R11, RZ ;  /* 0x0000000b03057224 */ /* 0x004fc800078e02ff */
[----:B------:R-:W-:-:S04]  /*0280*/  IMAD.MOV R5, RZ, RZ, -R5 ;  /* 0x000000ffff057224 */ /* 0x000fc800078e0a05 */
[----:B------:R-:W-:-:S04]  /*0290*/  IMAD.HI.U32 R3, R3, R5, R2 ;  /* 0x0000000503037227 */ /* 0x000fc800078e0002 */
[----:B------:R-:W-:Y:S02]  /*02a0*/  IMAD.MOV.U32 R5, RZ, RZ, RZ ;  /* 0x000000ffff057224 */ /* 0x000fe400078e00ff */
[----:B------:R-:W-:-:S05]  /*02b0*/  IMAD.HI.U32 R3, R3, R8, RZ ;  /* 0x0000000803037227 */ /* 0x000fca00078e00ff */
[----:B------:R-:W-:-:S05]  /*02c0*/  IADD3 R10, PT, PT, -R3, RZ, RZ ;  /* 0x000000ff030a7210 */ /* 0x000fca0007ffe1ff */
[----:B------:R-:W-:-:S05]  /*02d0*/  IMAD R10, R11, R10, R8 ;  /* 0x0000000a0b0a7224 */ /* 0x000fca00078e0208 */
[----:B------:R-:W-:-:S13]  /*02e0*/  ISETP.GE.U32.AND P0, PT, R10, R11, PT ;  /* 0x0000000b0a00720c */ /* 0x000fda0003f06070 */
[----:B------:R-:W-:Y:S02]  /*02f0*/  @P0 IMAD.IADD R10, R10, 0x1, -R11 ;  /* 0x000000010a0a0824 */ /* 0x000fe400078e0a0b */
[----:B------:R-:W-:-:S03]  /*0300*/  @P0 VIADD R3, R3, 0x1 ;  /* 0x0000000103030836 */ /* 0x000fc60000000000 */
[----:B------:R-:W-:-:S13]  /*0310*/  ISETP.GE.U32.AND P1, PT, R10, R11, PT ;  /* 0x0000000b0a00720c */ /* 0x000fda0003f26070 */
[----:B------:R-:W-:Y:S01]  /*0320*/  @P1 VIADD R3, R3, 0x1 ;  /* 0x0000000103031836 */ /* 0x000fe20000000000 */
[----:B------:R-:W-:-:S04]  /*0330*/  @!P2 LOP3.LUT R3, RZ, R11, RZ, 0x33, !PT ;  /* 0x0000000bff03a212 */ /* 0x000fc800078e33ff */
[----:B------:R-:W-:Y:S01]  /*0340*/  IADD3 R2, PT, PT, -R3, RZ, RZ ;  /* 0x000000ff03027210 */ /* 0x000fe20007ffe1ff */
[----:B------:R-:W-:-:S04]  /*0350*/  IMAD.MOV.U32 R4, RZ, RZ, R3 ;  /* 0x000000ffff047224 */ /* 0x000fc800078e0003 */
[----:B------:R-:W-:Y:S01]  /*0360*/  IMAD R8, R11, R2, R8 ;  /* 0x000000020b087224 */ /* 0x000fe200078e0208 */
[----:B------:R-:W-:Y:S06]  /*0370*/  BRA `(.L_x_5) ;  /* 0x0000000000287947 */ /* 0x000fec0003800000 */
.L_x_4:
[----:B------:R-:W-:-:S07]  /*0380*/  MOV R2, 0x3a0 ;  /* 0x000003a000027802 */ /* 0x000fce0000000f00 */
[----:B-1-34-:R-:W-:Y:S05]  /*0390*/  CALL.REL.NOINC `($__internal_0_$__cuda_sm20_div_s64) ;  /* 0x00000004006c7944 */ /* 0x01afea0003c00000 */
[----:B------:R-:W-:Y:S01]  /*03a0*/  IADD3 R3, P0, PT, RZ, -R4, RZ ;  /* 0x80000004ff037210 */ /* 0x000fe20007f1e0ff */
[----:B------:R-:W-:Y:S01]  /*03b0*/  IMAD.U32 R7, RZ, RZ, UR25 ;  /* 0x00000019ff077e24 */ /* 0x000fe2000f8e00ff */
[----:B------:R-:W-:-:S03]  /*03c0*/  MOV R11, UR24 ;  /* 0x00000018000b7c02 */ /* 0x000fc60008000f00 */
[----:B------:R-:W-:Y:S02]  /*03d0*/  IMAD.X R2, RZ, RZ, ~R5, P0 ;  /* 0x000000ffff027224 */ /* 0x000fe400000e0e05 */
[----:B------:R-:W-:-:S04]  /*03e0*/  IMAD.WIDE.U32 R8, R3, R11, R8 ;  /* 0x0000000b03087225 */ /* 0x000fc800078e0008 */
[----:B------:R-:W-:-:S04]  /*03f0*/  IMAD R2, R2, R11, RZ ;  /* 0x0000000b02027224 */ /* 0x000fc800078e02ff */
[----:B------:R-:W-:-:S05]  /*0400*/  IMAD R3, R3, R7, R2 ;  /* 0x0000000703037224 */ /* 0x000fca00078e0202 */
[----:B------:R-:W-:-:S07]  /*0410*/  IADD3 R9, PT, PT, R9, R3, RZ ;  /* 0x0000000309097210 */ /* 0x000fce0007ffe0ff */
.L_x_5:
[----:B-1--4-:R-:W-:Y:S05]  /*0420*/  BSYNC.RECONVERGENT B1 ;  /* 0x0000000000017941 */ /* 0x012fea0003800200 */
.L_x_3:
[----:B------:R-:W-:-:S04]  /*0430*/  LEA R18, P0, R8, UR16, 0x4 ;  /* 0x0000001008127c11 */ /* 0x000fc8000f8020ff */
[----:B------:R-:W-:-:S05]  /*0440*/  LEA.HI.X R19, R8, UR17, R9, 0x4, P0 ;  /* 0x0000001108137c11 */ /* 0x000fca00080f2409 */
[----:B------:R-:W2:Y:S04]  /*0450*/  LDG.E.64.CONSTANT R14, desc[UR14][R18.64+0x8] ;  /* 0x0000080e120e7981 */ /* 0x000ea8000c1e9b00 */
[----:B------:R-:W3:Y:S01]  /*0460*/  LDG.E.64.CONSTANT R2, desc[UR14][R18.64] ;  /* 0x0000000e12027981 */ /* 0x000ee2000c1e9b00 */
[----:B------:R-:W-:Y:S01]  /*0470*/  IMAD.WIDE.U32 R8, R4, R11, R8 ;  /* 0x0000000b04087225 */ /* 0x000fe200078e0008 */
[----:B--2---:R-:W-:Y:S02]  /*0480*/  IADD3 R12, P0, PT, R14, R4, RZ ;  /* 0x000000040e0c7210 */ /* 0x004fe40007f1e0ff */
[----:B---3--:R-:W-:-:S03]  /*0490*/  IADD3 R21, PT, PT, R3, -0x4498517b, RZ ;  /* 0xbb67ae8503157810 */ /* 0x008fc60007ffe0ff */
[----:B------:R-:W-:-:S04]  /*04a0*/  IMAD.WIDE.U32 R12, R12, -0x2daee0ad, RZ ;  /* 0xd2511f530c0c7825 */ /* 0x000fc800078e00ff */
[----:B------:R-:W-:Y:S01]  /*04b0*/  IMAD.X R15, R15, 0x1, R5, P0 ;  /* 0x000000010f0f7824 */ /* 0x000fe200000e0605 */
[----:B------:R-:W-:Y:S01]  /*04c0*/  LOP3.LUT R14, R13, R3, RZ, 0x3c, !PT ;  /* 0x000000030d0e7212 */ /* 0x000fe200078e3cff */
[----:B------:R-:W-:Y:S02]  /*04d0*/  VIADD R13, R2, 0x9e3779b9 ;  /* 0x9e3779b9020d7836 */ /* 0x000fe40000000000 */
[----:B------:R-:W-:Y:S01]  /*04e0*/  IMAD R5, R5, R11, RZ ;  /* 0x0000000b05057224 */ /* 0x000fe200078e02ff */
[----:B------:R-:W-:Y:S01]  /*04f0*/  LOP3.LUT R16, R15, R2, RZ, 0x3c, !PT ;  /* 0x000000020f107212 */ /* 0x000fe200078e3cff */
[----:B------:R-:W-:-:S04]  /*0500*/  IMAD.WIDE.U32 R14, R14, -0x326172a9, RZ ;  /* 0xcd9e8d570e0e7825 */ /* 0x000fc800078e00ff */
[----:B------:R-:W-:Y:S01]  /*0510*/  IMAD.WIDE.U32 R16, R16, -0x2daee0ad, RZ ;  /* 0xd2511f5310107825 */ /* 0x000fe200078e00ff */
[----:B------:R-:W-:-:S03]  /*0520*/  LOP3.LUT R13, R15, R13, RZ, 0x3c, !PT ;  /* 0x0000000d0f0d7212 */ /* 0x000fc600078e3cff */
[----:B------:R-:W-:Y:S01]  /*0530*/  VIADD R15, R2, 0x3c6ef372 ;  /* 0x3c6ef372020f7836 */ /* 0x000fe20000000000 */
[----:B------:R-:W-:Y:S01]  /*0540*/  LOP3.LUT R18, R21, R12, R17, 0x96, !PT ;  /* 0x0000000c15127212 */ /* 0x000fe200078e9611 */
[----:B------:R-:W-:-:S04]  /*0550*/  IMAD.WIDE.U32 R12, R13, -0x2daee0ad, RZ ;  /* 0xd2511f530d0c7825 */ /* 0x000fc800078e00ff */
[----:B------:R-:W-:Y:S02]  /*0560*/  VIADD R17, R3, 0x76cf5d0a ;  /* 0x76cf5d0a03117836 */ /* 0x000fe40000000000 */
[----:B------:R-:W-:-:S03]  /*0570*/  IMAD.WIDE.U32 R18, R18, -0x326172a9, RZ ;  /* 0xcd9e8d5712127825 */ /* 0x000fc600078e00ff */
[----:B------:R-:W-:Y:S01]  /*0580*/  LOP3.LUT R17, R17, R16, R13, 0x96, !PT ;  /* 0x0000001011117212 */ /* 0x000fe200078e960d */
[----:B------:R-:W-:Y:S01]  /*0590*/  IMAD R7, R4, R7, R5 ;  /* 0x0000000704077224 */ /* 0x000fe200078e0205 */
[----:B------:R-:W-:Y:S01]  /*05a0*/  LOP3.LUT R16, R15, R19, R14, 0x96, !PT ;  /* 0x000000130f107212 */ /* 0x000fe200078e960e */
[----:B------:R-:W-:Y:S01]  /*05b0*/  VIADD R19, R3, 0x32370b8f ;  /* 0x32370b8f03137836 */ /* 0x000fe20000000000 */
[----:B------:R-:W-:Y:S01]  /*05c0*/  IADD3 R13, PT, PT, R2, -0x255992d5, RZ ;  /* 0xdaa66d2b020d7810 */ /* 0x000fe20007ffe0ff */
[----:B------:R-:W-:-:S04]  /*05d0*/  IMAD.WIDE.U32 R14, R17, -0x326172a9, RZ ;  /* 0xcd9e8d57110e7825 */ /* 0x000fc800078e00ff */
[----:B------:R-:W-:Y:S01]  /*05e0*/  IMAD.WIDE.U32 R16, R16, -0x2daee0ad, RZ ;  /* 0xd2511f5310107825 */ /* 0x000fe200078e00ff */
[----:B------:R-:W-:Y:S02]  /*05f0*/  LOP3.LUT R13, R13, R15, R18, 0x96, !PT ;  /* 0x0000000f0d0d7212 */ /* 0x000fe400078e9612 */
[----:B------:R-:W-:Y:S01]  /*0600*/  IADD3 R15, PT, PT, R2, 0x78dde6e4, RZ ;  /* 0x78dde6e4020f7810 */ /* 0x000fe20007ffe0ff */
[----:B------:R-:W-:Y:S01]  /*0610*/  IMAD.IADD R7, R9, 0x1, R7 ;  /* 0x0000000109077824 */ /* 0x000fe200078e0207 */
[----:B------:R-:W-:Y:S01]  /*0620*/  LOP3.LUT R19, R19, R12, R17, 0x96, !PT ;  /* 0x0000000c13137212 */ /* 0x000fe200078e9611 */
[----:B------:R-:W-:-:S04]  /*0630*/  IMAD.WIDE.U32 R12, R13, -0x2daee0ad, RZ ;  /* 0xd2511f530d0c7825 */ /* 0x000fc800078e00ff */
[----:B------:R-:W-:Y:S02]  /*0640*/  VIADD R17, R3, 0xed9eba14 ;  /* 0xed9eba1403117836 */ /* 0x000fe40000000000 */
[----:B------:R-:W-:-:S03]  /*0650*/  IMAD.WIDE.U32 R18, R19, -0x326172a9, RZ ;  /* 0xcd9e8d5713127825 */ /* 0x000fc600078e00ff */
[----:B------:R-:W-:Y:S01]  /*0660*/  LOP3.LUT R17, R17, R16, R13, 0x96, !PT ;  /* 0x0000001011117212 */ /* 0x000fe200078e960d */
[----:B------:R-:W-:Y:S01]  /*0670*/  VIADD R13, R2, 0x1715609d ;  /* 0x1715609d020d7836 */ /* 0x000fe20000000000 */
[----:B------:R-:W-:Y:S01]  /*0680*/  LOP3.LUT R16, R15, R19, R14, 0x96, !PT ;  /* 0x000000130f107212 */ /* 0x000fe200078e960e */
[----:B------:R-:W-:Y:S02]  /*0690*/  VIADD R19, R3, 0xa9066899 ;  /* 0xa906689903137836 */ /* 0x000fe40000000000 */
[----:B------:R-:W-:-:S04]  /*06a0*/  IMAD.WIDE.U32 R14, R17, -0x326172a9, RZ ;  /* 0xcd9e8d57110e7825 */ /* 0x000fc800078e00ff */
[----:B------:R-:W-:Y:S01]  /*06b0*/  IMAD.WIDE.U32 R16, R16, -0x2daee0ad, RZ ;  /* 0xd2511f5310107825 */ /* 0x000fe200078e00ff */
[----:B------:R-:W-:-:S03]  /*06c0*/  LOP3.LUT R13, R13, R15, R18, 0x96, !PT ;  /* 0x0000000f0d0d7212 */ /* 0x000fc600078e9612 */
[----:B------:R-:W-:Y:S01]  /*06d0*/  VIADD R15, R2, 0xb54cda56 ;  /* 0xb54cda56020f7836 */ /* 0x000fe20000000000 */
[----:B------:R-:W-:Y:S01]  /*06e0*/  LOP3.LUT R19, R19, R12, R17, 0x96, !PT ;  /* 0x0000000c13137212 */ /* 0x000fe200078e9611 */
[----:B------:R-:W-:Y:S01]  /*06f0*/  IMAD.WIDE.U32 R12, R13, -0x2daee0ad, RZ ;  /* 0xd2511f530d0c7825 */ /* 0x000fe200078e00ff */
[----:B------:R-:W-:-:S03]  /*0700*/  IADD3 R17, PT, PT, R3, 0x646e171e, RZ ;  /* 0x646e171e03117810 */ /* 0x000fc60007ffe0ff */
[----:B------:R-:W-:Y:S01]  /*0710*/  IMAD.WIDE.U32 R18, R19, -0x326172a9, RZ ;  /* 0xcd9e8d5713127825 */ /* 0x000fe200078e00ff */
[----:B------:R-:W-:-:S03]  /*0720*/  LOP3.LUT R17, R17, R16, R13, 0x96, !PT ;  /* 0x0000001011117212 */ /* 0x000fc600078e960d */
[----:B------:R-:W-:Y:S01]  /*0730*/  VIADD R13, R2, 0x5384540f ;  /* 0x5384540f020d7836 */ /* 0x000fe20000000000 */
[----:B------:R-:W-:Y:S01]  /*0740*/  LOP3.LUT R15, R15, R19, R14, 0x96, !PT ;  /* 0x000000130f0f7212 */ /* 0x000fe200078e960e */
[----:B------:R-:W-:-:S04]  /*0750*/  IMAD.WIDE.U32 R16, R17, -0x326172a9, RZ ;  /* 0xcd9e8d5711107825 */ /* 0x000fc800078e00ff */
[----:B------:R-:W-:Y:S01]  /*0760*/  IMAD.WIDE.U32 R20, R15, -0x2daee0ad, RZ ;  /* 0xd2511f530f147825 */ /* 0x000fe200078e00ff */
[----:B------:R-:W-:Y:S02]  /*0770*/  IADD3 R15, PT, PT, R3, 0x1fd5c5a3, RZ ;  /* 0x1fd5c5a3030f7810 */ /* 0x000fe40007ffe0ff */
[----:B------:R-:W-:Y:S01]  /*0780*/  LOP3.LUT R13, R13, R17, R18, 0x96, !PT ;  /* 0x000000110d0d7212 */ /* 0x000fe200078e9612 */
[----:B------:R-:W-:Y:S01]  /*0790*/  VIADD R19, R3, 0xdb3d7428 ;  /* 0xdb3d742803137836 */ /* 0x000fe20000000000 */
[----:B------:R-:W-:Y:S01]  /*07a0*/  LOP3.LUT R15, R15, R12, R21, 0x96, !PT ;  /* 0x0000000c0f0f7212 */ /* 0x000fe200078e9615 */
[----:B------:R-:W-:Y:S02]  /*07b0*/  VIADD R17, R2, 0xf1bbcdc8 ;  /* 0xf1bbcdc802117836 */ /* 0x000fe40000000000 */
[----:B------:R-:W-:-:S04]  /*07c0*/  IMAD.WIDE.U32 R12, R13, -0x2daee0ad, RZ ;  /* 0xd2511f530d0c7825 */ /* 0x000fc800078e00ff */
[----:B------:R-:W-:Y:S01]  /*07d0*/  IMAD.WIDE.U32 R14, R15, -0x326172a9, RZ ;  /* 0xcd9e8d570f0e7825 */ /* 0x000fe200078e00ff */
[----:B------:R-:W-:Y:S02]  /*07e0*/  LOP3.LUT R10, R19, R20, R13, 0x96, !PT ;  /* 0x00000014130a7212 */ /* 0x000fe400078e960d */
[----:B------:R-:W-:Y:S01]  /*07f0*/  IADD3 R13, PT, PT, R3, -0x695add53, RZ ;  /* 0x96a522ad030d7810 */ /* 0x000fe20007ffe0ff */
[----:B------:R-:W-:Y:S01]  /*0800*/  VIADD R3, R2, 0x8ff34781 ;  /* 0x8ff3478102037836 */ /* 0x000fe20000000000 */
[----:B------:R-:W-:Y:S01]  /*0810*/  LOP3.LUT R17, R17, R15, R16, 0x96, !PT ;  /* 0x0000000f11117212 */ /* 0x000fe200078e9610 */
[----:B------:R-:W-:Y:S01]  /*0820*/  IMAD.WIDE.U32 R10, R10, -0x326172a9, RZ ;  /* 0xcd9e8d570a0a7825 */ /* 0x000fe200078e00ff */
[----:B------:R-:W-:-:S03]  /*0830*/  LEA R2, P0, R8, UR18, 0x4 ;  /* 0x0000001208027c11 */ /* 0x000fc6000f8020ff */
[----:B------:R-:W-:Y:S01]  /*0840*/  IMAD.WIDE.U32 R4, R17, -0x2daee0ad, RZ ;  /* 0xd2511f5311047825 */ /* 0x000fe200078e00ff */
[----:B------:R-:W-:Y:S02]  /*0850*/  LOP3.LUT R14, R14, R11, R3, 0x96, !PT ;  /* 0x0000000b0e0e7212 */ /* 0x000fe400078e9603 */
[----:B------:R-:W-:Y:S01]  /*0860*/  LEA.HI.X R3, R8, UR19, R7, 0x4, P0 ;  /* 0x0000001308037c11 */ /* 0x000fe200080f2407 */
[----:B------:R-:W-:Y:S01]  /*0870*/  IMAD.MOV.U32 R15, RZ, RZ, R10 ;  /* 0x000000ffff0f7224 */ /* 0x000fe200078e000a */
[----:B------:R-:W-:Y:S02]  /*0880*/  IADD3 R0, P0, PT, R0, UR6, RZ ;  /* 0x0000000600007c10 */ /* 0x000fe4000ff1e0ff */
[----:B------:R-:W-:Y:S02]  /*0890*/  LOP3.LUT R12, R12, R13, R5, 0x96, !PT ;  /* 0x0000000d0c0c7212 */ /* 0x000fe400078e9605 */
[----:B------:R-:W-:Y:S01]  /*08a0*/  MOV R13, R4 ;  /* 0x00000004000d7202 */ /* 0x000fe20000000f00 */
[----:B------:R0:W-:Y:S01]  /*08b0*/  STG.E.64 desc[UR14][R2.64], R14 ;  /* 0x0000000e02007986 */ /* 0x0001e2000c101b0e */
[----:B------:R-:W-:-:S02]  /*08c0*/  IADD3 R4, P1, PT, R0, UR4, RZ ;  /* 0x0000000400047c10 */ /* 0x000fc4000ff3e0ff */
[----:B------:R-:W-:Y:S01]  /*08d0*/  IADD3.X R6, PT, PT, R6, UR7, RZ, P0, !PT ;  /* 0x0000000706067c10 */ /* 0x000fe200087fe4ff */
[----:B------:R0:W-:Y:S01]  /*08e0*/  STG.E.64 desc[UR14][R2.64+0x8], R12 ;  /* 0x0000080c02007986 */ /* 0x0001e2000c101b0e */
[----:B------:R-:W-:Y:S02]  /*08f0*/  ISETP.GE.U32.AND P0, PT, R4, UR8, PT ;  /* 0x0000000804007c0c */ /* 0x000fe4000bf06070 */
[----:B------:R-:W-:-:S04]  /*0900*/  IADD3.X R4, PT, PT, R6, UR5, RZ, P1, !PT ;  /* 0x0000000506047c10 */ /* 0x000fc80008ffe4ff */
[----:B------:R-:W-:-:S13]  /*0910*/  ISETP.GE.AND.EX P0, PT, R4, UR12, PT, P0 ;  /* 0x0000000c04007c0c */ /* 0x000fda000bf06300 */
[----:B0-----:R-:W-:Y:S05]  /*0920*/  @!P0 BRA `(.L_x_6) ;  /* 0xfffffff800148947 */ /* 0x001fea000383ffff */
[----:B------:R-:W-:Y:S05]  /*0930*/  BSYNC.RECONVERGENT B0 ;  /* 0x0000000000007941 */ /* 0x000fea0003800200 */
.L_x_2:
[----:B------:R-:W-:Y:S05]  /*0940*/  EXIT ;  /* 0x000000000000794d */ /* 0x000fea0003800000 */
        .weak           $__internal_0_$__cuda_sm20_div_s64
        .type           $__internal_0_$__cuda_sm20_div_s64,@function
        .size           $__internal_0_$__cuda_sm20_div_s64,(.L_x_9 - $__internal_0_$__cuda_sm20_div_s64)
$__internal_0_$__cuda_sm20_div_s64:
[----:B------:R-:W0:Y:S01]  /*0950*/  LDCU.64 UR20, c[0x0][0x390] ;  /* 0x00007200ff1477ac */ /* 0x000e220008000a00 */
[----:B------:R-:W-:Y:S01]  /*0960*/  ISETP.GE.AND P3, PT, R9, RZ, PT ;  /* 0x000000ff0900720c */ /* 0x000fe20003f66270 */
[----:B0-----:R-:W-:Y:S02]  /*0970*/  UIADD3 UR10, UP1, UPT, URZ, -UR20, URZ ;  /* 0x80000014ff0a7290 */ /* 0x001fe4000ff3e0ff */
[----:B------:R-:W-:Y:S02]  /*0980*/  UISETP.GE.AND UP0, UPT, UR21, URZ, UPT ;  /* 0x000000ff1500728c */ /* 0x000fe4000bf06270 */
[----:B------:R-:W-:Y:S02]  /*0990*/  UIADD3.X UR11, UPT, UPT, URZ, ~UR21, URZ, UP1, !UPT ;  /* 0x80000015ff0b7290 */ /* 0x000fe40008ffe4ff */
[----:B------:R-:W-:Y:S02]  /*09a0*/  USEL UR10, UR10, UR20, !UP0 ;  /* 0x000000140a0a7287 */ /* 0x000fe4000c000000 */
[----:B------:R-:W-:-:S09]  /*09b0*/  USEL UR11, UR11, UR21, !UP0 ;  /* 0x000000150b0b7287 */ /* 0x000fd2000c000000 */
[----:B------:R-:W0:Y:S08]  /*09c0*/  I2F.U64.RP R3, UR10 ;  /* 0x0000000a00037d12 */ /* 0x000e300008309000 */
[----:B0-----:R-:W0:Y:S02]  /*09d0*/  MUFU.RCP R3, R3 ;  /* 0x0000000300037308 */ /* 0x001e240000001000 */
[----:B0-----:R-:W-:-:S06]  /*09e0*/  VIADD R4, R3, 0x1ffffffe ;  /* 0x1ffffffe03047836 */ /* 0x001fcc0000000000 */
[----:B------:R-:W0:Y:S02]  /*09f0*/  F2I.U64.TRUNC R4, R4 ;  /* 0x0000000400047311 */ /* 0x000e24000020d800 */
[----:B0-----:R-:W-:-:S04]  /*0a00*/  IMAD.WIDE.U32 R10, R4, UR10, RZ ;  /* 0x0000000a040a7c25 */ /* 0x001fc8000f8e00ff */
[C---:B------:R-:W-:Y:S01]  /*0a10*/  IMAD R7, R4.reuse, UR11, R11 ;  /* 0x0000000b04077c24 */ /* 0x040fe2000f8e020b */
[----:B------:R-:W-:Y:S01]  /*0a20*/  IADD3 R13, P0, PT, RZ, -R10, RZ ;  /* 0x8000000aff0d7210 */ /* 0x000fe20007f1e0ff */
[----:B------:R-:W-:Y:S02]  /*0a30*/  IMAD.MOV.U32 R11, RZ, RZ, R4 ;  /* 0x000000ffff0b7224 */ /* 0x000fe400078e0004 */
[----:B------:R-:W-:Y:S02]  /*0a40*/  IMAD R7, R5, UR10, R7 ;  /* 0x0000000a05077c24 */ /* 0x000fe4000f8e0207 */
[----:B------:R-:W-:-:S03]  /*0a50*/  IMAD.HI.U32 R10, R4, R13, RZ ;  /* 0x0000000d040a7227 */ /* 0x000fc600078e00ff */
[----:B------:R-:W-:-:S05]  /*0a60*/  IADD3.X R7, PT, PT, RZ, ~R7, RZ, P0, !PT ;  /* 0x80000007ff077210 */ /* 0x000fca00007fe4ff */
[----:B------:R-:W-:-:S04]  /*0a70*/  IMAD.WIDE.U32 R10, P0, R4, R7, R10 ;  /* 0x00000007040a7225 */ /* 0x000fc8000780000a */
[C---:B------:R-:W-:Y:S02]  /*0a80*/  IMAD R15, R5.reuse, R7, RZ ;  /* 0x00000007050f7224 */ /* 0x040fe400078e02ff */
[----:B------:R-:W-:-:S04]  /*0a90*/  IMAD.HI.U32 R10, P1, R5, R13, R10 ;  /* 0x0000000d050a7227 */ /* 0x000fc8000782000a */
[----:B------:R-:W-:Y:S01]  /*0aa0*/  IMAD.HI.U32 R3, R5, R7, RZ ;  /* 0x0000000705037227 */ /* 0x000fe200078e00ff */
[----:B------:R-:W-:-:S03]  /*0ab0*/  IADD3 R11, P2, PT, R15, R10, RZ ;  /* 0x0000000a0f0b7210 */ /* 0x000fc60007f5e0ff */
[----:B------:R-:W-:Y:S02]  /*0ac0*/  IMAD.X R3, R3, 0x1, R5, P0 ;  /* 0x0000000103037824 */ /* 0x000fe400000e0605 */
[----:B------:R-:W-:-:S03]  /*0ad0*/  IMAD.WIDE.U32 R4, R11, UR10, RZ ;  /* 0x0000000a0b047c25 */ /* 0x000fc6000f8e00ff */
[----:B------:R-:W-:Y:S01]  /*0ae0*/  IADD3.X R3, PT, PT, RZ, RZ, R3, P2, P1 ;  /* 0x000000ffff037210 */ /* 0x000fe200017e2403 */
[----:B------:R-:W-:Y:S01]  /*0af0*/  IMAD R10, R11, UR11, R5 ;  /* 0x0000000b0b0a7c24 */ /* 0x000fe2000f8e0205 */
[----:B------:R-:W-:Y:S02]  /*0b00*/  IADD3 R7, P0, PT, RZ, -R4, RZ ;  /* 0x80000004ff077210 */ /* 0x000fe40007f1e0ff */
[-C--:B------:R-:W-:Y:S01]  /*0b10*/  IADD3 R5, P4, PT, RZ, -R8.reuse, RZ ;  /* 0x80000008ff057210 */ /* 0x080fe20007f9e0ff */
[----:B------:R-:W-:Y:S02]  /*0b20*/  IMAD R4, R3, UR10, R10 ;  /* 0x0000000a03047c24 */ /* 0x000fe4000f8e020a */
[----:B------:R-:W-:Y:S01]  /*0b30*/  IMAD.HI.U32 R10, R11, R7, RZ ;  /* 0x000000070b0a7227 */ /* 0x000fe200078e00ff */
[----:B------:R-:W-:Y:S02]  /*0b40*/  SEL R12, R5, R8, !P3 ;  /* 0x00000008050c7207 */ /* 0x000fe40005800000 */
[----:B------:R-:W-:Y:S01]  /*0b50*/  IADD3.X R4, PT, PT, RZ, ~R4, RZ, P0, !PT ;  /* 0x80000004ff047210 */ /* 0x000fe200007fe4ff */
[----:B------:R-:W-:-:S04]  /*0b60*/  IMAD.X R5, RZ, RZ, ~R9, P4 ;  /* 0x000000ffff057224 */ /* 0x000fc800020e0e09 */
[----:B------:R-:W-:Y:S01]  /*0b70*/  IMAD.WIDE.U32 R10, P0, R11, R4, R10 ;  /* 0x000000040b0a7225 */ /* 0x000fe2000780000a */
[----:B------:R-:W-:-:S03]  /*0b80*/  SEL R14, R5, R9, !P3 ;  /* 0x00000009050e7207 */ /* 0x000fc60005800000 */
[----:B------:R-:W-:Y:S02]  /*0b90*/  HFMA2 R5, -RZ, RZ, 0, 0 ;  /* 0x00000000ff057431 */ /* 0x000fe400000001ff */
[----:B------:R-:W-:-:S04]  /*0ba0*/  IMAD.HI.U32 R7, P1, R3, R7, R10 ;  /* 0x0000000703077227 */ /* 0x000fc8000782000a */
[CC--:B------:R-:W-:Y:S02]  /*0bb0*/  IMAD R10, R3.reuse, R4.reuse, RZ ;  /* 0x00000004030a7224 */ /* 0x0c0fe400078e02ff */
[----:B------:R-:W-:-:S03]  /*0bc0*/  IMAD.HI.U32 R4, R3, R4, RZ ;  /* 0x0000000403047227 */ /* 0x000fc600078e00ff */
[----:B------:R-:W-:Y:S01]  /*0bd0*/  IADD3 R7, P2, PT, R10, R7, RZ ;  /* 0x000000070a077210 */ /* 0x000fe20007f5e0ff */
[----:B------:R-:W-:-:S04]  /*0be0*/  IMAD.X R3, R4, 0x1, R3, P0 ;  /* 0x0000000104037824 */ /* 0x000fc800000e0603 */
[----:B------:R-:W-:Y:S01]  /*0bf0*/  IMAD.HI.U32 R4, R7, R12, RZ ;  /* 0x0000000c07047227 */ /* 0x000fe200078e00ff */
[----:B------:R-:W-:-:S03]  /*0c00*/  IADD3.X R3, PT, PT, RZ, RZ, R3, P2, P1 ;  /* 0x000000ffff037210 */ /* 0x000fc600017e2403 */
[----:B------:R-:W-:-:S04]  /*0c10*/  IMAD.WIDE.U32 R4, R7, R14, R4 ;  /* 0x0000000e07047225 */ /* 0x000fc800078e0004 */
[C---:B------:R-:W-:Y:S02]  /*0c20*/  IMAD R7, R3.reuse, R14, RZ ;  /* 0x0000000e03077224 */ /* 0x040fe400078e02ff */
[----:B------:R-:W-:-:S04]  /*0c30*/  IMAD.HI.U32 R4, P0, R3, R12, R4 ;  /* 0x0000000c03047227 */ /* 0x000fc80007800004 */
[----:B------:R-:W-:Y:S01]  /*0c40*/  IMAD.HI.U32 R3, R3, R14, RZ ;  /* 0x0000000e03037227 */ /* 0x000fe200078e00ff */
[----:B------:R-:W-:-:S03]  /*0c50*/  IADD3 R7, P1, PT, R7, R4, RZ ;  /* 0x0000000407077210 */ /* 0x000fc60007f3e0ff */
[----:B------:R-:W-:Y:S02]  /*0c60*/  IMAD.X R3, RZ, RZ, R3, P0 ;  /* 0x000000ffff037224 */ /* 0x000fe400000e0603 */
[----:B------:R-:W-:-:S04]  /*0c70*/  IMAD.WIDE.U32 R4, R7, UR10, RZ ;  /* 0x0000000a07047c25 */ /* 0x000fc8000f8e00ff */
[----:B------:R-:W-:Y:S01]  /*0c80*/  IMAD.X R3, RZ, RZ, R3, P1 ;  /* 0x000000ffff037224 */ /* 0x000fe200008e0603 */
[----:B------:R-:W-:Y:S01]  /*0c90*/  IADD3 R12, P1, PT, -R4, R12, RZ ;  /* 0x0000000c040c7210 */ /* 0x000fe20007f3e1ff */
[C---:B------:R-:W-:Y:S01]  /*0ca0*/  IMAD R10, R7.reuse, UR11, R5 ;  /* 0x0000000b070a7c24 */ /* 0x040fe2000f8e0205 */
[----:B------:R-:W-:Y:S02]  /*0cb0*/  IADD3 R4, P2, PT, R7, 0x1, RZ ;  /* 0x0000000107047810 */ /* 0x000fe40007f5e0ff */
[----:B------:R-:W-:Y:S01]  /*0cc0*/  ISETP.GE.U32.AND P0, PT, R12, UR10, PT ;  /* 0x0000000a0c007c0c */ /* 0x000fe2000bf06070 */
[----:B------:R-:W-:-:S05]  /*0cd0*/  IMAD R10, R3, UR10, R10 ;  /* 0x0000000a030a7c24 */ /* 0x000fca000f8e020a */
[----:B------:R-:W-:Y:S01]  /*0ce0*/  IADD3.X R14, PT, PT, ~R10, R14, RZ, P1, !PT ;  /* 0x0000000e0a0e7210 */ /* 0x000fe20000ffe5ff */
[----:B------:R-:W-:Y:S01]  /*0cf0*/  IMAD.X R10, RZ, RZ, R3, P2 ;  /* 0x000000ffff0a7224 */ /* 0x000fe200010e0603 */
[----:B------:R-:W-:Y:S02]  /*0d00*/  IADD3 R5, P1, PT, R12, -UR10, RZ ;  /* 0x8000000a0c057c10 */ /* 0x000fe4000ff3e0ff */
[C---:B------:R-:W-:Y:S02]  /*0d10*/  ISETP.GE.U32.AND.EX P0, PT, R14.reuse, UR11, PT, P0 ;  /* 0x0000000b0e007c0c */ /* 0x040fe4000bf06100 */
[----:B------:R-:W-:Y:S02]  /*0d20*/  IADD3.X R11, PT, PT, R14, ~UR11, RZ, P1, !PT ;  /* 0x8000000b0e0b7c10 */ /* 0x000fe40008ffe4ff */
[----:B------:R-:W-:Y:S02]  /*0d30*/  SEL R5, R5, R12, P0 ;  /* 0x0000000c05057207 */ /* 0x000fe40000000000 */
[----:B------:R-:W-:-:S02]  /*0d40*/  SEL R7, R4, R7, P0 ;  /* 0x0000000704077207 */ /* 0x000fc40000000000 */
[----:B------:R-:W-:Y:S02]  /*0d50*/  SEL R11, R11, R14, P0 ;  /* 0x0000000e0b0b7207 */ /* 0x000fe40000000000 */
[----:B------:R-:W-:Y:S02]  /*0d60*/  ISETP.GE.U32.AND P1, PT, R5, UR10, PT ;  /* 0x0000000a05007c0c */ /* 0x000fe4000bf26070 */
[----:B------:R-:W-:Y:S02]  /*0d70*/  SEL R10, R10, R3, P0 ;  /* 0x000000030a0a7207 */ /* 0x000fe40000000000 */
[----:B------:R-:W-:Y:S02]  /*0d80*/  IADD3 R4, P2, PT, R7, 0x1, RZ ;  /* 0x0000000107047810 */ /* 0x000fe40007f5e0ff */
[----:B------:R-:W-:-:S03]  /*0d90*/  ISETP.GE.U32.AND.EX P0, PT, R11, UR11, PT, P1 ;  /* 0x0000000b0b007c0c */ /* 0x000fc6000bf06110 */
[----:B------:R-:W-:Y:S01]  /*0da0*/  IMAD.X R5, RZ, RZ, R10, P2 ;  /* 0x000000ffff057224 */ /* 0x000fe200010e060a */
[----:B------:R-:W-:Y:S02]  /*0db0*/  SEL R4, R4, R7, P0 ;  /* 0x0000000704047207 */ /* 0x000fe40000000000 */
[----:B------:R-:W-:Y:S02]  /*0dc0*/  LOP3.LUT R7, R9, UR21, RZ, 0x3c, !PT ;  /* 0x0000001509077c12 */ /* 0x000fe4000f8e3cff */
[----:B------:R-:W-:Y:S02]  /*0dd0*/  SEL R5, R5, R10, P0 ;  /* 0x0000000a05057207 */ /* 0x000fe40000000000 */
[----:B------:R-:W-:Y:S02]  /*0de0*/  IADD3 R3, P2, PT, RZ, -R4, RZ ;  /* 0x80000004ff037210 */ /* 0x000fe40007f5e0ff */
[----:B------:R-:W-:Y:S02]  /*0df0*/  ISETP.GE.AND P1, PT, R7, RZ, PT ;  /* 0x000000ff0700720c */ /* 0x000fe40003f26270 */
[----:B------:R-:W-:-:S02]  /*0e00*/  ISETP.NE.U32.AND P0, PT, RZ, UR20, PT ;  /* 0x00000014ff007c0c */ /* 0x000fc4000bf05070 */
[-C--:B------:R-:W-:Y:S02]  /*0e10*/  IADD3.X R10, PT, PT, RZ, ~R5.reuse, RZ, P2, !PT ;  /* 0x80000005ff0a7210 */ /* 0x080fe400017fe4ff */
[----:B------:R-:W-:Y:S01]  /*0e20*/  SEL R4, R3, R4, !P1 ;  /* 0x0000000403047207 */ /* 0x000fe20004800000 */
[----:B------:R-:W-:Y:S01]  /*0e30*/  IMAD.MOV.U32 R3, RZ, RZ, 0x0 ;  /* 0x00000000ff037424 */ /* 0x000fe200078e00ff */
[----:B------:R-:W-:Y:S02]  /*0e40*/  ISETP.NE.AND.EX P0, PT, RZ, UR21, PT, P0 ;  /* 0x00000015ff007c0c */ /* 0x000fe4000bf05300 */
[----:B------:R-:W-:Y:S02]  /*0e50*/  SEL R5, R10, R5, !P1 ;  /* 0x000000050a057207 */ /* 0x000fe40004800000 */
[----:B------:R-:W-:Y:S02]  /*0e60*/  SEL R4, R4, 0xffffffff, P0 ;  /* 0xffffffff04047807 */ /* 0x000fe40000000000 */
[----:B------:R-:W-:Y:S01]  /*0e70*/  SEL R5, R5, 0xffffffff, P0 ;  /* 0xffffffff05057807 */ /* 0x000fe20000000000 */
[----:B------:R-:W-:Y:S06]  /*0e80*/  RET.REL.NODEC R2 `(_ZN2at6native50_GLOBAL__N__3c582233_17_PhiloxKeySplit_cu_381daa2323philox_key_split_kernelEPKmPmll) ;  /* 0xfffffff0025c7950 */ /* 0x000fec0003c3ffff */
.L_x_7:
        /* <DEDUP_REMOVED lines=15> */
.L_x_9:


//--------------------- .nv.shared.reserved.0     --------------------------
	.section	.nv.shared.reserved.0,"aw",@nobits
	.weak		__nv_reservedSMEM_offset_0_alias
	.size		__nv_reservedSMEM_offset_0_alias, 0, 64
	.other		__nv_reservedSMEM_offset_0_alias,@"STO_CUDA_RESERVED_SHARED STV_DEFAULT"
__nv_reservedSMEM_offset_0_alias:
	.zero		0
	.zero		64


//--------------------- .nv.global                --------------------------
	.section	.nv.global,"aw",@nobits
.nv.global:
	.type		_ZN48_INTERNAL_3c582233_17_PhiloxKeySplit_cu_381daa234cuda3std3__48in_placeE,@object
	.size		_ZN48_INTERNAL_3c582233_17_PhiloxKeySplit_cu_381daa234cuda3std3__48in_placeE,(_ZN48_INTERNAL_3c582233_17_PhiloxKeySplit_cu_381daa234cuda3std6ranges3__45__cpo8distanceE - _ZN48_INTERNAL_3c582233_17_PhiloxKeySplit_cu_381daa234cuda3std3__48in_placeE)
_ZN48_INTERNAL_3c582233_17_PhiloxKeySplit_cu_381daa234cuda3std3__48in_placeE:
	.zero		1
	.type		_ZN48_INTERNAL_3c582233_17_PhiloxKeySplit_cu_381daa234cuda3std6ranges3__45__cpo8distanceE,@object
	.size		_ZN48_INTERNAL_3c582233_17_PhiloxKeySplit_cu_381daa234cuda3std6ranges3__45__cpo8distanceE,(_ZN48_INTERNAL_3c582233_17_PhiloxKeySplit_cu_381daa234cuda3std3__45__cpo6cbeginE - _ZN48_INTERNAL_3c582233_17_PhiloxKeySplit_cu_381daa234cuda3std6ranges3__45__cpo8distanceE)
_ZN48_INTERNAL_3c582233_17_PhiloxKeySplit_cu_381daa234cuda3std6ranges3__45__cpo8distanceE:
	.zero		1
	.type		_ZN48_INTERNAL_3c582233_17_PhiloxKeySplit_cu_381daa234cuda3std3__45__cpo6cbeginE,@object
	.size		_ZN48_INTERNAL_3c582233_17_PhiloxKeySplit_cu_381daa234cuda3std3__45__cpo6cbeginE,(_ZN48_INTERNAL_3c582233_17_PhiloxKeySplit_cu_381daa234cuda3std6ranges3__45__cpo7advanceE - _ZN48_INTERNAL_3c582233_17_PhiloxKeySplit_cu_381daa234cuda3std3__45__cpo6cbeginE)
_ZN48_INTERNAL_3c582233_17_PhiloxKeySplit_cu_381daa234cuda3std3__45__cpo6cbeginE:
	.zero		1
	.type		_ZN48_INTERNAL_3c582233_17_PhiloxKeySplit_cu_381daa234cuda3std6ranges3__45__cpo7advanceE,@object
	.size		_ZN48_INTERNAL_3c582233_17_PhiloxKeySplit_cu_381daa234cuda3std6ranges3__45__cpo7advanceE,(_ZN48_INTERNAL_3c582233_17_PhiloxKeySplit_cu_381daa234cuda3std3__45__cpo7crbeginE - _ZN48_INTERNAL_3c582233_17_PhiloxKeySplit_cu_381daa234cuda3std6ranges3__45__cpo7advanceE)
_ZN48_INTERNAL_3c582233_17_PhiloxKeySplit_cu_381daa234cuda3std6ranges3__45__cpo7advanceE:
	.zero		1
	.type		_ZN48_INTERNAL_3c582233_17_PhiloxKeySplit_cu_381daa234cuda3std3__45__cpo7crbeginE,@object
	.size		_ZN48_INTERNAL_3c582233_17_PhiloxKeySplit_cu_381daa234cuda3std3__45__cpo7crbeginE,(_ZN48_INTERNAL_3c582233_17_PhiloxKeySplit_cu_381daa234cuda3std6ranges3__45__cpo4dataE - _ZN48_INTERNAL_3c582233_17_PhiloxKeySplit_cu_381daa234cuda3std3__45__cpo7crbeginE)
_ZN48_INTERNAL_3c582233_17_PhiloxKeySplit_cu_381daa234cuda3std3__45__cpo7crbeginE:
	.zero		1
	.type		_ZN48_INTERNAL_3c582233_17_PhiloxKeySplit_cu_381daa234cuda3std6ranges3__45__cpo4dataE,@object
	.size		_ZN48_INTERNAL_3c582233_17_PhiloxKeySplit_cu_381daa234cuda3std6ranges3__45__cpo4dataE,(_ZN48_INTERNAL_3c582233_17_PhiloxKeySplit_cu_381daa234cuda3std6ranges3__45__cpo5beginE - _ZN48_INTERNAL_3c582233_17_PhiloxKeySplit_cu_381daa234cuda3std6ranges3__45__cpo4dataE)
_ZN48_INTERNAL_3c582233_17_PhiloxKeySplit_cu_381daa234cuda3std6ranges3__45__cpo4dataE:
	.zero		1
	.type		_ZN48_INTERNAL_3c582233_17_PhiloxKeySplit_cu_381daa234cuda3std6ranges3__45__cpo5beginE,@object
	.size		_ZN48_INTERNAL_3c582233_17_PhiloxKeySplit_cu_381daa234cuda3std6ranges3__45__cpo5beginE,(_ZN48_INTERNAL_3c582233_17_PhiloxKeySplit_cu_381daa234cuda3std3__450_GLOBAL__N__3c582233_17_PhiloxKeySplit_cu_381daa236ignoreE - _ZN48_INTERNAL_3c582233_17_PhiloxKeySplit_cu_381daa234cuda3std6ranges3__45__cpo5beginE)
_ZN48_INTERNAL_3c582233_17_PhiloxKeySplit_cu_381daa234cuda3std6ranges3__45__cpo5beginE:
	.zero		1
	.type		_ZN48_INTERNAL_3c582233_17_PhiloxKeySplit_cu_381daa234cuda3std3__450_GLOBAL__N__3c582233_17_PhiloxKeySplit_cu_381daa236ignoreE,@object
	.size		_ZN48_INTERNAL_3c582233_17_PhiloxKeySplit_cu_381daa234cuda3std3__450_GLOBAL__N__3c582233_17_PhiloxKeySplit_cu_381daa236ignoreE,(_ZN48_INTERNAL_3c582233_17_PhiloxKeySplit_cu_381daa234cuda3std6ranges3__45__cpo4sizeE - _ZN48_INTERNAL_3c582233_17_PhiloxKeySplit_cu_381daa234cuda3std3__450_GLOBAL__N__3c582233_17_PhiloxKeySplit_cu_381daa236ignoreE)
_ZN48_INTERNAL_3c582233_17_PhiloxKeySplit_cu_381daa234cuda3std3__450_GLOBAL__N__3c582233_17_PhiloxKeySplit_cu_381daa236ignoreE:
	.zero		1
	.type		_ZN48_INTERNAL_3c582233_17_PhiloxKeySplit_cu_381daa234cuda3std6ranges3__45__cpo4sizeE,@object
	.size		_ZN48_INTERNAL_3c582233_17_PhiloxKeySplit_cu_381daa234cuda3std6ranges3__45__cpo4sizeE,(_ZN48_INTERNAL_3c582233_17_PhiloxKeySplit_cu_381daa234cuda3std3__45__cpo5beginE - _ZN48_INTERNAL_3c582233_17_PhiloxKeySplit_cu_381daa234cuda3std6ranges3__45__cpo4sizeE)
_ZN48_INTERNAL_3c582233_17_PhiloxKeySplit_cu_381daa234cuda3std6ranges3__45__cpo4sizeE:
	.zero		1
	.type		_ZN48_INTERNAL_3c582233_17_PhiloxKeySplit_cu_381daa234cuda3std3__45__cpo5beginE,@object
	.size		_ZN48_INTERNAL_3c582233_17_PhiloxKeySplit_cu_381daa234cuda3std3__45__cpo5beginE,(_ZN48_INTERNAL_3c582233_17_PhiloxKeySplit_cu_381daa234cuda3std6ranges3__45__cpo6cbeginE - _ZN48_INTERNAL_3c582233_17_PhiloxKeySplit_cu_381daa234cuda3std3__45__cpo5beginE)
_ZN48_INTERNAL_3c582233_17_PhiloxKeySplit_cu_381daa234cuda3std3__45__cpo5beginE:
	.zero		1
	.type		_ZN48_INTERNAL_3c582233_17_PhiloxKeySplit_cu_381daa234cuda3std6ranges3__45__cpo6cbeginE,@object
	.size		_ZN48_INTERNAL_3c582233_17_PhiloxKeySplit_cu_381daa234cuda3std6ranges3__45__cpo6cbeginE,(_ZN48_INTERNAL_3c582233_17_PhiloxKeySplit_cu_381daa234cuda3std3__45__cpo6rbeginE - _ZN48_INTERNAL_3c582233_17_PhiloxKeySplit_cu_381daa234cuda3std6ranges3__45__cpo6cbeginE)
_ZN48_INTERNAL_3c582233_17_PhiloxKeySplit_cu_381daa234cuda3std6ranges3__45__cpo6cbeginE:
	.zero		1
	.type		_ZN48_INTERNAL_3c582233_17_PhiloxKeySplit_cu_381daa234cuda3std3__45__cpo6rbeginE,@object
	.size		_ZN48_INTERNAL_3c582233_17_PhiloxKeySplit_cu_381daa234cuda3std3__45__cpo6rbeginE,(_ZN48_INTERNAL_3c582233_17_PhiloxKeySplit_cu_381daa234cuda3std6ranges3__45__cpo4nextE - _ZN48_INTERNAL_3c582233_17_PhiloxKeySplit_cu_381daa234cuda3std3__45__cpo6rbeginE)
_ZN48_INTERNAL_3c582233_17_PhiloxKeySplit_cu_381daa234cuda3std3__45__cpo6rbeginE:
	.zero		1
	.type		_ZN48_INTERNAL_3c582233_17_PhiloxKeySplit_cu_381daa234cuda3std6ranges3__45__cpo4nextE,@object
	.size		_ZN48_INTERNAL_3c582233_17_PhiloxKeySplit_cu_381daa234cuda3std6ranges3__45__cpo4nextE,(_ZN48_INTERNAL_3c582233_17_PhiloxKeySplit_cu_381daa234cuda3std6ranges3__45__cpo4swapE - _ZN48_INTERNAL_3c582233_17_PhiloxKeySplit_cu_381daa234cuda3std6ranges3__45__cpo4nextE)
_ZN48_INTERNAL_3c582233_17_PhiloxKeySplit_cu_381daa234cuda3std6ranges3__45__cpo4nextE:
	.zero		1
	.type		_ZN48_INTERNAL_3c582233_17_PhiloxKeySplit_cu_381daa234cuda3std6ranges3__45__cpo4swapE,@object
	.size		_ZN48_INTERNAL_3c582233_17_PhiloxKeySplit_cu_381daa234cuda3std6ranges3__45__cpo4swapE,(_ZN48_INTERNAL_3c582233_17_PhiloxKeySplit_cu_381daa234cuda3std3__420unreachable_sentinelE - _ZN48_INTERNAL_3c582233_17_PhiloxKeySplit_cu_381daa234cuda3std6ranges3__45__cpo4swapE)
_ZN48_INTERNAL_3c582233_17_PhiloxKeySplit_cu_381daa234cuda3std6ranges3__45__cpo4swapE:
	.zero		1
	.type		_ZN48_INTERNAL_3c582233_17_PhiloxKeySplit_cu_381daa234cuda3std3__420unreachable_sentinelE,@object
	.size		_ZN48_INTERNAL_3c582233_17_PhiloxKeySplit_cu_381daa234cuda3std3__420unreachable_sentinelE,(_ZN48_INTERNAL_3c582233_17_PhiloxKeySplit_cu_381daa236thrust24THRUST_300001_SM_1000_NS6system6detail10sequential3seqE - _ZN48_INTERNAL_3c582233_17_PhiloxKeySplit_cu_381daa234cuda3std3__420unreachable_sentinelE)
_ZN48_INTERNAL_3c582233_17_PhiloxKeySplit_cu_381daa234cuda3std3__420unreachable_sentinelE:
	.zero		1
	.type		_ZN48_INTERNAL_3c582233_17_PhiloxKeySplit_cu_381daa236thrust24THRUST_300001_SM_1000_NS6system6detail10sequential3seqE,@object
	.size		_ZN48_INTERNAL_3c582233_17_PhiloxKeySplit_cu_381daa236thrust24THRUST_300001_SM_1000_NS6system6detail10sequential3seqE,(_ZN48_INTERNAL_3c582233_17_PhiloxKeySplit_cu_381daa234cuda3std3__45__cpo4cendE - _ZN48_INTERNAL_3c582233_17_PhiloxKeySplit_cu_381daa236thrust24THRUST_300001_SM_1000_NS6system6detail10sequential3seqE)
_ZN48_INTERNAL_3c582233_17_PhiloxKeySplit_cu_381daa236thrust24THRUST_300001_SM_1000_NS6system6detail10sequential3seqE:
	.zero		1
	.type		_ZN48_INTERNAL_3c582233_17_PhiloxKeySplit_cu_381daa234cuda3std3__45__cpo4cendE,@object
	.size		_ZN48_INTERNAL_3c582233_17_PhiloxKeySplit_cu_381daa234cuda3std3__45__cpo4cendE,(_ZN48_INTERNAL_3c582233_17_PhiloxKeySplit_cu_381daa234cuda3std6ranges3__45__cpo9iter_swapE - _ZN48_INTERNAL_3c582233_17_PhiloxKeySplit_cu_381daa234cuda3std3__45__cpo4cendE)
_ZN48_INTERNAL_3c582233_17_PhiloxKeySplit_cu_381daa234cuda3std3__45__cpo4cendE:
	.zero		1
	.type		_ZN48_INTERNAL_3c582233_17_PhiloxKeySplit_cu_381daa234cuda3std6ranges3__45__cpo9iter_swapE,@object
	.size		_ZN48_INTERNAL_3c582233_17_PhiloxKeySplit_cu_381daa234cuda3std6ranges3__45__cpo9iter_swapE,(_ZN48_INTERNAL_3c582233_17_PhiloxKeySplit_cu_381daa234cuda3std3__45__cpo5crendE - _ZN48_INTERNAL_3c582233_17_PhiloxKeySplit_cu_381daa234cuda3std6ranges3__45__cpo9iter_swapE)
_ZN48_INTERNAL_3c582233_17_PhiloxKeySplit_cu_381daa234cuda3std6ranges3__45__cpo9iter_swapE:
	.zero		1
	.type		_ZN48_INTERNAL_3c582233_17_PhiloxKeySplit_cu_381daa234cuda3std3__45__cpo5crendE,@object
	.size		_ZN48_INTERNAL_3c582233_17_PhiloxKeySplit_cu_381daa234cuda3std3__45__cpo5crendE,(_ZN48_INTERNAL_3c582233_17_PhiloxKeySplit_cu_381daa234cuda3std6ranges3__45__cpo5cdataE - _ZN48_INTERNAL_3c582233_17_PhiloxKeySplit_cu_381daa234cuda3std3__45__cpo5crendE)
_ZN48_INTERNAL_3c582233_17_PhiloxKeySplit_cu_381daa234cuda3std3__45__cpo5crendE:
	.zero		1
	.type		_ZN48_INTERNAL_3c582233_17_PhiloxKeySplit_cu_381daa234cuda3std6ranges3__45__cpo5cdataE,@object
	.size		_ZN48_INTERNAL_3c582233_17_PhiloxKeySplit_cu_381daa234cuda3std6ranges3__45__cpo5cdataE,(_ZN48_INTERNAL_3c582233_17_PhiloxKeySplit_cu_381daa234cuda3std6ranges3__45__cpo3endE - _ZN48_INTERNAL_3c582233_17_PhiloxKeySplit_cu_381daa234cuda3std6ranges3__45__cpo5cdataE)
_ZN48_INTERNAL_3c582233_17_PhiloxKeySplit_cu_381daa234cuda3std6ranges3__45__cpo5cdataE:
	.zero		1
	.type		_ZN48_INTERNAL_3c582233_17_PhiloxKeySplit_cu_381daa234cuda3std6ranges3__45__cpo3endE,@object
	.size		_ZN48_INTERNAL_3c582233_17_PhiloxKeySplit_cu_381daa234cuda3std6ranges3__45__cpo3endE,(_ZN48_INTERNAL_3c582233_17_PhiloxKeySplit_cu_381daa234cuda3std3__419piecewise_constructE - _ZN48_INTERNAL_3c582233_17_PhiloxKeySplit_cu_381daa234cuda3std6ranges3__45__cpo3endE)
_ZN48_INTERNAL_3c582233_17_PhiloxKeySplit_cu_381daa234cuda3std6ranges3__45__cpo3endE:
	.zero		1
	.type		_ZN48_INTERNAL_3c582233_17_PhiloxKeySplit_cu_381daa234cuda3std3__419piecewise_constructE,@object
	.size		_ZN48_INTERNAL_3c582233_17_PhiloxKeySplit_cu_381daa234cuda3std3__419piecewise_constructE,(_ZN48_INTERNAL_3c582233_17_PhiloxKeySplit_cu_381daa234cuda3std6ranges3__45__cpo5ssizeE - _ZN48_INTERNAL_3c582233_17_PhiloxKeySplit_cu_381daa234cuda3std3__419piecewise_constructE)
_ZN48_INTERNAL_3c582233_17_PhiloxKeySplit_cu_381daa234cuda3std3__419piecewise_constructE:
	.zero		1
	.type		_ZN48_INTERNAL_3c582233_17_PhiloxKeySplit_cu_381daa234cuda3std6ranges3__45__cpo5ssizeE,@object
	.size		_ZN48_INTERNAL_3c582233_17_PhiloxKeySplit_cu_381daa234cuda3std6ranges3__45__cpo5ssizeE,(_ZN48_INTERNAL_3c582233_17_PhiloxKeySplit_cu_381daa234cuda3std3__45__cpo3endE - _ZN48_INTERNAL_3c582233_17_PhiloxKeySplit_cu_381daa234cuda3std6ranges3__45__cpo5ssizeE)
_ZN48_INTERNAL_3c582233_17_PhiloxKeySplit_cu_381daa234cuda3std6ranges3__45__cpo5ssizeE:
	.zero		1
	.type		_ZN48_INTERNAL_3c582233_17_PhiloxKeySplit_cu_381daa234cuda3std3__45__cpo3endE,@object
	.size		_ZN48_INTERNAL_3c582233_17_PhiloxKeySplit_cu_381daa234cuda3std3__45__cpo3endE,(_ZN48_INTERNAL_3c582233_17_PhiloxKeySplit_cu_381daa234cuda3std6ranges3__45__cpo4cendE - _ZN48_INTERNAL_3c582233_17_PhiloxKeySplit_cu_381daa234cuda3std3__45__cpo3endE)
_ZN48_INTERNAL_3c582233_17_PhiloxKeySplit_cu_381daa234cuda3std3__45__cpo3endE:
	.zero		1
	.type		_ZN48_INTERNAL_3c582233_17_PhiloxKeySplit_cu_381daa234cuda3std6ranges3__45__cpo4cendE,@object
	.size		_ZN48_INTERNAL_3c582233_17_PhiloxKeySplit_cu_381daa234cuda3std6ranges3__45__cpo4cendE,(_ZN48_INTERNAL_3c582233_17_PhiloxKeySplit_cu_381daa234cuda3std3__45__cpo4rendE - _ZN48_INTERNAL_3c582233_17_PhiloxKeySplit_cu_381daa234cuda3std6ranges3__45__cpo4cendE)
_ZN48_INTERNAL_3c582233_17_PhiloxKeySplit_cu_381daa234cuda3std6ranges3__45__cpo4cendE:
	.zero		1
	.type		_ZN48_INTERNAL_3c582233_17_PhiloxKeySplit_cu_381daa234cuda3std3__45__cpo4rendE,@object
	.size		_ZN48_INTERNAL_3c582233_17_PhiloxKeySplit_cu_381daa234cuda3std3__45__cpo4rendE,(_ZN48_INTERNAL_3c582233_17_PhiloxKeySplit_cu_381daa234cuda3std6ranges3__45__cpo4prevE - _ZN48_INTERNAL_3c582233_17_PhiloxKeySplit_cu_381daa234cuda3std3__45__cpo4rendE)
_ZN48_INTERNAL_3c582233_17_PhiloxKeySplit_cu_381daa234cuda3std3__45__cpo4rendE:
	.zero		1
	.type		_ZN48_INTERNAL_3c582233_17_PhiloxKeySplit_cu_381daa234cuda3std6ranges3__45__cpo4prevE,@object
	.size		_ZN48_INTERNAL_3c582233_17_PhiloxKeySplit_cu_381daa234cuda3std6ranges3__45__cpo4prevE,(_ZN48_INTERNAL_3c582233_17_PhiloxKeySplit_cu_381daa234cuda3std6ranges3__45__cpo9iter_moveE - _ZN48_INTERNAL_3c582233_17_PhiloxKeySplit_cu_381daa234cuda3std6ranges3__45__cpo4prevE)
_ZN48_INTERNAL_3c582233_17_PhiloxKeySplit_cu_381daa234cuda3std6ranges3__45__cpo4prevE:
	.zero		1
	.type		_ZN48_INTERNAL_3c582233_17_PhiloxKeySplit_cu_381daa234cuda3std6ranges3__45__cpo9iter_moveE,@object
	.size		_ZN48_INTERNAL_3c582233_17_PhiloxKeySplit_cu_381daa234cuda3std6ranges3__45__cpo9iter_moveE,(.L_13 - _ZN48_INTERNAL_3c582233_17_PhiloxKeySplit_cu_381daa234cuda3std6ranges3__45__cpo9iter_moveE)
_ZN48_INTERNAL_3c582233_17_PhiloxKeySplit_cu_381daa234cuda3std6ranges3__45__cpo9iter_moveE:
	.zero		1
.L_13:


//--------------------- .nv.constant0._ZN2at6native50_GLOBAL__N__3c582233_17_PhiloxKeySplit_cu_381daa2325philox_key_fold_in_kernelEPKmPmll --------------------------
	.section	.nv.constant0._ZN2at6native50_GLOBAL__N__3c582233_17_PhiloxKeySplit_cu_381daa2325philox_key_fold_in_kernelEPKmPmll,"a",@progbits
	.sectionflags	@""
	.align	4
.nv.constant0._ZN2at6native50_GLOBAL__N__3c582233_17_PhiloxKeySplit_cu_381daa2325philox_key_fold_in_kernelEPKmPmll:
	.zero		928


//--------------------- .nv.constant0._ZN2at6native50_GLOBAL__N__3c582233_17_PhiloxKeySplit_cu_381daa2323philox_key_split_kernelEPKmPmll --------------------------
	.section	.nv.constant0._ZN2at6native50_GLOBAL__N__3c582233_17_PhiloxKeySplit_cu_381daa2323philox_key_split_kernelEPKmPmll,"a",@progbits
	.sectionflags	@""
	.align	4
.nv.constant0._ZN2at6native50_GLOBAL__N__3c582233_17_PhiloxKeySplit_cu_381daa2323philox_key_split_kernelEPKmPmll:
	.zero		928


//--------------------- SYMBOLS --------------------------

	.type		.nv.reservedSmem.offset0,@object
	.size		.nv.reservedSmem.offset0,0x4
